// auto-generated by cutlass_sweep.gemm — config: {"arch": "sm_90", "cluster_m": 1, "cluster_n": 1, "cublas_kernel_name": "sm90_xmma_gemm_f16f16_f16f16_f16_tn_n_tilesize256x64x64_warpgroupsize1x1x1_execute_segment_k_off_kernel__5x_cublas", "dtype": "fp16", "dtype_b": "fp16", "dtype_c_cpp": "cutlass::half_t", "layout": "tn", "stages": 0, "tile_k": 64, "tile_m": 256, "tile_n": 64}
#include "cutlass/cutlass.h"
#include "cutlass/gemm/collective/collective_builder.hpp"
#include "cutlass/gemm/device/gemm_universal_adapter.h"
#include "cutlass/gemm/kernel/gemm_universal.hpp"
#include "cutlass/epilogue/collective/collective_builder.hpp"

using ElemA = cutlass::half_t;
using ElemB = cutlass::half_t;
using ElemCD = cutlass::half_t;
using Acc  = float;
using TileShape    = cute::Shape<cute::_256, cute::_64, cute::_64>;
using ClusterShape = cute::Shape<cute::_1, cute::_1, cute::_1>;

using CollectiveEpilogue = typename cutlass::epilogue::collective::CollectiveBuilder<
    cutlass::arch::Sm90, cutlass::arch::OpClassTensorOp,
    TileShape, ClusterShape,
    cutlass::epilogue::collective::EpilogueTileAuto,
    Acc, Acc,
    ElemCD, cutlass::layout::RowMajor, 128 / cutlass::sizeof_bits<ElemCD>::value,
    ElemCD, cutlass::layout::RowMajor, 128 / cutlass::sizeof_bits<ElemCD>::value,
    cutlass::epilogue::collective::EpilogueScheduleAuto
  >::CollectiveOp;

using CollectiveMainloop = typename cutlass::gemm::collective::CollectiveBuilder<
    cutlass::arch::Sm90, cutlass::arch::OpClassTensorOp,
    ElemA, cutlass::layout::ColumnMajor, 128 / cutlass::sizeof_bits<ElemA>::value,
    ElemB, cutlass::layout::RowMajor, 128 / cutlass::sizeof_bits<ElemB>::value,
    Acc,
    TileShape, ClusterShape,
    cutlass::gemm::collective::StageCountAutoCarveout<static_cast<int>(sizeof(typename CollectiveEpilogue::SharedStorage))>,
    cutlass::gemm::collective::KernelScheduleAuto
  >::CollectiveOp;

using GemmKernel = cutlass::gemm::kernel::GemmUniversal<
    cute::Shape<int,int,int,int>,
    CollectiveMainloop,
    CollectiveEpilogue
>;
using Gemm = cutlass::gemm::device::GemmUniversalAdapter<GemmKernel>;

// Force the device kernel symbol into the cubin without needing a host main.
auto* _anchor = &cutlass::device_kernel<GemmKernel>;


// ===== COMPILED SASS (sm_90a) =====

	.target	sm_90a

	.elftype	@"ET_EXEC"


//--------------------- .note.nv.tkinfo           --------------------------
	.section	.note.nv.tkinfo,"",@"SHT_NOTE"
	.sectionflags	@"SHF_NOTE_NV_TKINFO"
	.tkinfo
        /*0018*/ 	.word	0x00000002
        /*0030*/ 	.string	""
        /*0030*/ 	.string	"ptxas"
        /*0030*/ 	.string	"Cuda compilation tools, release 13.0, V13.0.88"
        /*0030*/ 	.string	"Build cuda_13.0.r13.0/compiler.36424714_0"
        /*0030*/ 	.string	"-arch sm_90a -m 64 "



//--------------------- .note.nv.cuinfo           --------------------------
	.section	.note.nv.cuinfo,"",@"SHT_NOTE"
	.sectionflags	@"SHF_NOTE_NV_CUINFO"
        /*0018*/ 	.short	0x0002
        /*001a*/ 	.short	0x005a
        /*001c*/ 	.short	0x0082
	.zero		2


//--------------------- .nv.info                  --------------------------
	.section	.nv.info,"",@"SHT_CUDA_INFO"
	.align	4


	//----- nvinfo : EIATTR_REGCOUNT
	.align		4
        /*0000*/ 	.byte	0x04, 0x2f
        /*0002*/ 	.short	(.L_15 - .L_14)
	.align		4
.L_14:
        /*0004*/ 	.word	index@(_ZN7cutlass13device_kernelINS_4gemm6kernel13GemmUniversalIN4cute5tupleIJiiiiEEENS1_10collective13CollectiveMmaINS1_34MainloopSm90TmaGmmaWarpSpecializedILi5ENS5_IJNS4_1CILi1EEESB_SB_EEENS1_35KernelTmaWarpSpecializedCooperativeEEENS5_IJNSA_ILi256EEENSA_ILi64EEESG_EEENS_6half_tENS5_IJSB_llEEESI_SJ_NS4_8TiledMMAINS4_8MMA_AtomIJNS4_4SM904GMMA25MMA_64x64x16_F32F16F16_SSILNSN_5MajorE1ELSP_1ELNSN_7ScaleInE1ELSQ_1EEEEEENS4_6LayoutINS5_IJNSA_ILi2EEESB_SB_EEENS5_IJSB_NSA_ILi0EEESW_EEEEENS5_IJNS4_10UnderscoreESZ_SZ_EEEEENS4_13SM90_TMA_LOADENS4_14ComposedLayoutINS4_7SwizzleILi3ELi4ELi3EEENS4_18smem_ptr_flag_bitsILi16EEENST_INS5_IJSG_NSA_ILi8EEEEEENS5_IJSB_SG_EEEEEEEvNS4_8identityES12_S1C_vS1D_EENS_8epilogue10collective6detail29Sm90TmaWarpSpecializedAdapterINS1G_15DefaultEpilogueISI_NS5_IJlSB_lEEES1K_NS1F_6thread17LinearCombinationISI_Li1EffLNS1L_9ScaleType4KindE0ELNS_15FloatRoundStyleE2ESI_EENS1_15EpilogueDefaultEEEEEvvEEEEvNT_6ParamsE)
        /*0008*/ 	.word	0x000000a8


	//----- nvinfo : EIATTR_FRAME_SIZE
	.align		4
.L_15:
        /*000c*/ 	.byte	0x04, 0x11
        /*000e*/ 	.short	(.L_17 - .L_16)
	.align		4
.L_16:
        /*0010*/ 	.word	index@(_ZN7cutlass13device_kernelINS_4gemm6kernel13GemmUniversalIN4cute5tupleIJiiiiEEENS1_10collective13CollectiveMmaINS1_34MainloopSm90TmaGmmaWarpSpecializedILi5ENS5_IJNS4_1CILi1EEESB_SB_EEENS1_35KernelTmaWarpSpecializedCooperativeEEENS5_IJNSA_ILi256EEENSA_ILi64EEESG_EEENS_6half_tENS5_IJSB_llEEESI_SJ_NS4_8TiledMMAINS4_8MMA_AtomIJNS4_4SM904GMMA25MMA_64x64x16_F32F16F16_SSILNSN_5MajorE1ELSP_1ELNSN_7ScaleInE1ELSQ_1EEEEEENS4_6LayoutINS5_IJNSA_ILi2EEESB_SB_EEENS5_IJSB_NSA_ILi0EEESW_EEEEENS5_IJNS4_10UnderscoreESZ_SZ_EEEEENS4_13SM90_TMA_LOADENS4_14ComposedLayoutINS4_7SwizzleILi3ELi4ELi3EEENS4_18smem_ptr_flag_bitsILi16EEENST_INS5_IJSG_NSA_ILi8EEEEEENS5_IJSB_SG_EEEEEEEvNS4_8identityES12_S1C_vS1D_EENS_8epilogue10collective6detail29Sm90TmaWarpSpecializedAdapterINS1G_15DefaultEpilogueISI_NS5_IJlSB_lEEES1K_NS1F_6thread17LinearCombinationISI_Li1EffLNS1L_9ScaleType4KindE0ELNS_15FloatRoundStyleE2ESI_EENS1_15EpilogueDefaultEEEEEvvEEEEvNT_6ParamsE)
        /*0014*/ 	.word	0x00000000


	//----- nvinfo : EIATTR_MIN_STACK_SIZE
	.align		4
.L_17:
        /*0018*/ 	.byte	0x04, 0x12
        /*001a*/ 	.short	(.L_19 - .L_18)
	.align		4
.L_18:
        /*001c*/ 	.word	index@(_ZN7cutlass13device_kernelINS_4gemm6kernel13GemmUniversalIN4cute5tupleIJiiiiEEENS1_10collective13CollectiveMmaINS1_34MainloopSm90TmaGmmaWarpSpecializedILi5ENS5_IJNS4_1CILi1EEESB_SB_EEENS1_35KernelTmaWarpSpecializedCooperativeEEENS5_IJNSA_ILi256EEENSA_ILi64EEESG_EEENS_6half_tENS5_IJSB_llEEESI_SJ_NS4_8TiledMMAINS4_8MMA_AtomIJNS4_4SM904GMMA25MMA_64x64x16_F32F16F16_SSILNSN_5MajorE1ELSP_1ELNSN_7ScaleInE1ELSQ_1EEEEEENS4_6LayoutINS5_IJNSA_ILi2EEESB_SB_EEENS5_IJSB_NSA_ILi0EEESW_EEEEENS5_IJNS4_10UnderscoreESZ_SZ_EEEEENS4_13SM90_TMA_LOADENS4_14ComposedLayoutINS4_7SwizzleILi3ELi4ELi3EEENS4_18smem_ptr_flag_bitsILi16EEENST_INS5_IJSG_NSA_ILi8EEEEEENS5_IJSB_SG_EEEEEEEvNS4_8identityES12_S1C_vS1D_EENS_8epilogue10collective6detail29Sm90TmaWarpSpecializedAdapterINS1G_15DefaultEpilogueISI_NS5_IJlSB_lEEES1K_NS1F_6thread17LinearCombinationISI_Li1EffLNS1L_9ScaleType4KindE0ELNS_15FloatRoundStyleE2ESI_EENS1_15EpilogueDefaultEEEEEvvEEEEvNT_6ParamsE)
        /*0020*/ 	.word	0x00000000
.L_19:


//--------------------- .nv.compat                --------------------------
	.section	.nv.compat,"",@"SHT_CUDA_COMPAT_INFO"
	.align	4
        /*0000*/ 	.byte	0x02, 0x09, 0x01, 0x00, 0x02, 0x02, 0x04, 0x00, 0x02, 0x05, 0x05, 0x00, 0x03, 0x07, 0x01, 0x01
        /*0010*/ 	.byte	0x02, 0x03, 0x01, 0x00, 0x02, 0x06, 0x01, 0x00, 0x04, 0x0b, 0x08, 0x00, 0x00, 0x00, 0x00, 0x00
        /*0020*/ 	.byte	0x00, 0x00, 0x00, 0x00


//--------------------- .nv.info._ZN7cutlass13device_kernelINS_4gemm6kernel13GemmUniversalIN4cute5tupleIJiiiiEEENS1_10collective13CollectiveMmaINS1_34MainloopSm90TmaGmmaWarpSpecializedILi5ENS5_IJNS4_1CILi1EEESB_SB_EEENS1_35KernelTmaWarpSpecializedCooperativeEEENS5_IJNSA_ILi256EEENSA_ILi64EEESG_EEENS_6half_tENS5_IJSB_llEEESI_SJ_NS4_8TiledMMAINS4_8MMA_AtomIJNS4_4SM904GMMA25MMA_64x64x16_F32F16F16_SSILNSN_5MajorE1ELSP_1ELNSN_7ScaleInE1ELSQ_1EEEEEENS4_6LayoutINS5_IJNSA_ILi2EEESB_SB_EEENS5_IJSB_NSA_ILi0EEESW_EEEEENS5_IJNS4_10UnderscoreESZ_SZ_EEEEENS4_13SM90_TMA_LOADENS4_14ComposedLayoutINS4_7SwizzleILi3ELi4ELi3EEENS4_18smem_ptr_flag_bitsILi16EEENST_INS5_IJSG_NSA_ILi8EEEEEENS5_IJSB_SG_EEEEEEEvNS4_8identityES12_S1C_vS1D_EENS_8epilogue10collective6detail29Sm90TmaWarpSpecializedAdapterINS1G_15DefaultEpilogueISI_NS5_IJlSB_lEEES1K_NS1F_6thread17LinearCombinationISI_Li1EffLNS1L_9ScaleType4KindE0ELNS_15FloatRoundStyleE2ESI_EENS1_15EpilogueDefaultEEEEEvvEEEEvNT_6ParamsE --------------------------
	.section	.nv.info._ZN7cutlass13device_kernelINS_4gemm6kernel13GemmUniversalIN4cute5tupleIJiiiiEEENS1_10collective13CollectiveMmaINS1_34MainloopSm90TmaGmmaWarpSpecializedILi5ENS5_IJNS4_1CILi1EEESB_SB_EEENS1_35KernelTmaWarpSpecializedCooperativeEEENS5_IJNSA_ILi256EEENSA_ILi64EEESG_EEENS_6half_tENS5_IJSB_llEEESI_SJ_NS4_8TiledMMAINS4_8MMA_AtomIJNS4_4SM904GMMA25MMA_64x64x16_F32F16F16_SSILNSN_5MajorE1ELSP_1ELNSN_7ScaleInE1ELSQ_1EEEEEENS4_6LayoutINS5_IJNSA_ILi2EEESB_SB_EEENS5_IJSB_NSA_ILi0EEESW_EEEEENS5_IJNS4_10UnderscoreESZ_SZ_EEEEENS4_13SM90_TMA_LOADENS4_14ComposedLayoutINS4_7SwizzleILi3ELi4ELi3EEENS4_18smem_ptr_flag_bitsILi16EEENST_INS5_IJSG_NSA_ILi8EEEEEENS5_IJSB_SG_EEEEEEEvNS4_8identityES12_S1C_vS1D_EENS_8epilogue10collective6detail29Sm90TmaWarpSpecializedAdapterINS1G_15DefaultEpilogueISI_NS5_IJlSB_lEEES1K_NS1F_6thread17LinearCombinationISI_Li1EffLNS1L_9ScaleType4KindE0ELNS_15FloatRoundStyleE2ESI_EENS1_15EpilogueDefaultEEEEEvvEEEEvNT_6ParamsE,"",@"SHT_CUDA_INFO"
	.sectionflags	@""
	.align	4


	//----- nvinfo : EIATTR_CUDA_API_VERSION
	.align		4
        /*0000*/ 	.byte	0x04, 0x37
        /*0002*/ 	.short	(.L_21 - .L_20)
.L_20:
        /*0004*/ 	.word	0x00000082


	//----- nvinfo : EIATTR_KPARAM_INFO
	.align		4
.L_21:
        /*0008*/ 	.byte	0x04, 0x17
        /*000a*/ 	.short	(.L_23 - .L_22)
.L_22:
        /*000c*/ 	.word	0x00000000
        /*0010*/ 	.short	0x0000
        /*0012*/ 	.short	0x0070
        /*0014*/ 	.byte	0x00, 0xf0, 0x01, 0x10


	//----- nvinfo : EIATTR_SPARSE_MMA_MASK
	.align		4
.L_23:
        /*0018*/ 	.byte	0x03, 0x50
        /*001a*/ 	.short	0x0000


	//----- nvinfo : EIATTR_MAXREG_COUNT
	.align		4
        /*001c*/ 	.byte	0x03, 0x1b
        /*001e*/ 	.short	0x00a8


	//----- nvinfo : EIATTR_NUM_BARRIERS
	.align		4
        /*0020*/ 	.byte	0x02, 0x4c
        /*0022*/ 	.byte	0x01
	.zero		1


	//----- nvinfo : EIATTR_EXTERNS
	.align		4
        /*0024*/ 	.byte	0x04, 0x0f
        /*0026*/ 	.short	(.L_25 - .L_24)


	//   ....[0]....
	.align		4
.L_24:
        /*0028*/ 	.word	index@(__assertfail)


	//----- nvinfo : EIATTR_MERCURY_ISA_VERSION
	.align		4
.L_25:
        /*002c*/ 	.byte	0x03, 0x5f
        /*002e*/ 	.short	0x0101


	//----- nvinfo : EIATTR_INT_WARP_WIDE_INSTR_OFFSETS
	.align		4
        /*0030*/ 	.byte	0x04, 0x31
        /*0032*/ 	.short	(.L_27 - .L_26)


	//   ....[0]....
.L_26:
        /*0034*/ 	.word	0x000003a0


	//   ....[1]....
        /*0038*/ 	.word	0x000003b0


	//   ....[2]....
        /*003c*/ 	.word	0x000004f0


	//----- nvinfo : EIATTR_COOP_GROUP_MASK_REGIDS
	.align		4
.L_27:
        /*0040*/ 	.byte	0x04, 0x29
        /*0042*/ 	.short	(.L_29 - .L_28)


	//   ....[0]....
.L_28:
        /*0044*/ 	.word	0xffffffff


	//   ....[1]....
        /*0048*/ 	.word	0xffffffff


	//   ....[2]....
        /*004c*/ 	.word	0xffffffff


	//   ....[3]....
        /*0050*/ 	.word	0xffffffff


	//   ....[4]....
        /*0054*/ 	.word	0xffffffff


	//----- nvinfo : EIATTR_COOP_GROUP_INSTR_OFFSETS
	.align		4
.L_29:
        /*0058*/ 	.byte	0x04, 0x28
        /*005a*/ 	.short	(.L_31 - .L_30)


	//   ....[0]....
.L_30:
        /*005c*/ 	.word	0x00000060


	//   ....[1]....
        /*0060*/ 	.word	0x00000070


	//   ....[2]....
        /*0064*/ 	.word	0x00000130


	//   ....[3]....
        /*0068*/ 	.word	0x000002e0


	//   ....[4]....
        /*006c*/ 	.word	0x00000fa0


	//----- nvinfo : EIATTR_REG_RECONFIG
	.align		4
.L_31:
        /*0070*/ 	.byte	0x01, 0x54
	.zero		2


	//----- nvinfo : EIATTR_SYSCALL_OFFSETS
	.align		4
        /*0074*/ 	.byte	0x04, 0x46
        /*0076*/ 	.short	(.L_33 - .L_32)


	//   ....[0]....
.L_32:
        /*0078*/ 	.word	0x00001160


	//----- nvinfo : EIATTR_MBARRIER_INSTR_OFFSETS
	.align		4
.L_33:
        /*007c*/ 	.byte	0x04, 0x39
        /*007e*/ 	.short	(.L_35 - .L_34)


	//   ....[0]....
.L_34:
        /*0080*/ 	.word	0x00000230
        /*0084*/ 	.word	0x000000ff
        /*0088*/ 	.word	0x00000000
        /*008c*/ 	.short	0x0100
        /*008e*/ 	.byte	0x08
	.zero		1


	//   ....[1]....
        /*0090*/ 	.word	0x00000240
        /*0094*/ 	.word	0x000000ff
        /*0098*/ 	.word	0x00000028
        /*009c*/ 	.short	0x0100
        /*009e*/ 	.byte	0x08
	.zero		1


	//   ....[2]....
        /*00a0*/ 	.word	0x00000250
        /*00a4*/ 	.word	0x000000ff
        /*00a8*/ 	.word	0x00000008
        /*00ac*/ 	.short	0x0100
        /*00ae*/ 	.byte	0x08
	.zero		1


	//   ....[3]....
        /*00b0*/ 	.word	0x00000260
        /*00b4*/ 	.word	0x000000ff
        /*00b8*/ 	.word	0x00000030
        /*00bc*/ 	.short	0x0100
        /*00be*/ 	.byte	0x08
	.zero		1


	//   ....[4]....
        /*00c0*/ 	.word	0x00000270
        /*00c4*/ 	.word	0x000000ff
        /*00c8*/ 	.word	0x00000010
        /*00cc*/ 	.short	0x0100
        /*00ce*/ 	.byte	0x08
	.zero		1


	//   ....[5]....
        /*00d0*/ 	.word	0x00000280
        /*00d4*/ 	.word	0x000000ff
        /*00d8*/ 	.word	0x00000038
        /*00dc*/ 	.short	0x0100
        /*00de*/ 	.byte	0x08
	.zero		1


	//   ....[6]....
        /*00e0*/ 	.word	0x00000290
        /*00e4*/ 	.word	0x000000ff
        /*00e8*/ 	.word	0x00000018
        /*00ec*/ 	.short	0x0100
        /*00ee*/ 	.byte	0x08
	.zero		1


	//   ....[7]....
        /*00f0*/ 	.word	0x000002a0
        /*00f4*/ 	.word	0x000000ff
        /*00f8*/ 	.word	0x00000040
        /*00fc*/ 	.short	0x0100
        /*00fe*/ 	.byte	0x08
	.zero		1


	//   ....[8]....
        /*0100*/ 	.word	0x000002b0
        /*0104*/ 	.word	0x000000ff
        /*0108*/ 	.word	0x00000020
        /*010c*/ 	.short	0x0100
        /*010e*/ 	.byte	0x08
	.zero		1


	//   ....[9]....
        /*0110*/ 	.word	0x000002c0
        /*0114*/ 	.word	0x000000ff
        /*0118*/ 	.word	0x00000048
        /*011c*/ 	.short	0x0100
        /*011e*/ 	.byte	0x08
	.zero		1


	//   ....[10]....
        /*0120*/ 	.word	0x00000560
        /*0124*/ 	.word	0x000000ff
        /*0128*/ 	.word	0x00000060
        /*012c*/ 	.short	0x0100
        /*012e*/ 	.byte	0x06
	.zero		1


	//   ....[11]....
        /*0130*/ 	.word	0x000005c0
        /*0134*/ 	.word	0x000000ff
        /*0138*/ 	.word	0x00000068
        /*013c*/ 	.short	0x0100
        /*013e*/ 	.byte	0x06
	.zero		1


	//   ....[12]....
        /*0140*/ 	.word	0x000011e0
        /*0144*/ 	.word	0x00000003
        /*0148*/ 	.word	0x00000000
        /*014c*/ 	.short	0x010a
        /*014e*/ 	.byte	0x3f
	.zero		1


	//   ....[13]....
        /*0150*/ 	.word	0x00001220
        /*0154*/ 	.word	0x00000003
        /*0158*/ 	.word	0x00000000
        /*015c*/ 	.short	0x010a
        /*015e*/ 	.byte	0x3f
	.zero		1


	//   ....[14]....
        /*0160*/ 	.word	0x00001720
        /*0164*/ 	.word	0x000000ff
        /*0168*/ 	.word	0x00000000
        /*016c*/ 	.short	0x010a
        /*016e*/ 	.byte	0x07
	.zero		1


	//   ....[15]....
        /*0170*/ 	.word	0x00001760
        /*0174*/ 	.word	0x000000ff
        /*0178*/ 	.word	0x00000000
        /*017c*/ 	.short	0x010a
        /*017e*/ 	.byte	0x07
	.zero		1


	//   ....[16]....
        /*0180*/ 	.word	0x00001b40
        /*0184*/ 	.word	0x000000ff
        /*0188*/ 	.word	0x00000000
        /*018c*/ 	.short	0x0101
        /*018e*/ 	.byte	0x07
	.zero		1


	//   ....[17]....
        /*0190*/ 	.word	0x00001d40
        /*0194*/ 	.word	0x000000ff
        /*0198*/ 	.word	0x00000000
        /*019c*/ 	.short	0x0101
        /*019e*/ 	.byte	0x06
	.zero		1


	//   ....[18]....
        /*01a0*/ 	.word	0x00007e70
        /*01a4*/ 	.word	0x0000000e
        /*01a8*/ 	.word	0x00000028
        /*01ac*/ 	.short	0x010a
        /*01ae*/ 	.byte	0x3f
	.zero		1


	//   ....[19]....
        /*01b0*/ 	.word	0x000082d0
        /*01b4*/ 	.word	0x00000006
        /*01b8*/ 	.word	0x00000068
        /*01bc*/ 	.short	0x0101
        /*01be*/ 	.byte	0x3f
	.zero		1


	//   ....[20]....
        /*01c0*/ 	.word	0x00008a00
        /*01c4*/ 	.word	0x00000007
        /*01c8*/ 	.word	0x00000000
        /*01cc*/ 	.short	0x010a
        /*01ce*/ 	.byte	0x3f
	.zero		1


	//   ....[21]....
        /*01d0*/ 	.word	0x00008a80
        /*01d4*/ 	.word	0x00000009
        /*01d8*/ 	.word	0x00000000
        /*01dc*/ 	.short	0x010a
        /*01de*/ 	.byte	0x3f
	.zero		1


	//   ....[22]....
        /*01e0*/ 	.word	0x00008b10
        /*01e4*/ 	.word	0x00000006
        /*01e8*/ 	.word	0x00000000
        /*01ec*/ 	.short	0x010a
        /*01ee*/ 	.byte	0x3f
	.zero		1


	//   ....[23]....
        /*01f0*/ 	.word	0x00008ba0
        /*01f4*/ 	.word	0x00000009
        /*01f8*/ 	.word	0x00000000
        /*01fc*/ 	.short	0x010a
        /*01fe*/ 	.byte	0x3f
	.zero		1


	//   ....[24]....
        /*0200*/ 	.word	0x00008c30
        /*0204*/ 	.word	0x00000003
        /*0208*/ 	.word	0x00000000
        /*020c*/ 	.short	0x010a
        /*020e*/ 	.byte	0x3f
	.zero		1


	//   ....[25]....
        /*0210*/ 	.word	0x00008c90
        /*0214*/ 	.word	0x00000003
        /*0218*/ 	.word	0x00000000
        /*021c*/ 	.short	0x010a
        /*021e*/ 	.byte	0x3f
	.zero		1


	//   ....[26]....
        /*0220*/ 	.word	0x00008cf0
        /*0224*/ 	.word	0x00000004
        /*0228*/ 	.word	0x00000000
        /*022c*/ 	.short	0x010a
        /*022e*/ 	.byte	0x3f
	.zero		1


	//   ....[27]....
        /*0230*/ 	.word	0x00008dc0
        /*0234*/ 	.word	0x0000000e
        /*0238*/ 	.word	0x00000028
        /*023c*/ 	.short	0x010a
        /*023e*/ 	.byte	0x3f
	.zero		1


	//   ....[28]....
        /*0240*/ 	.word	0x00008e90
        /*0244*/ 	.word	0x00000007
        /*0248*/ 	.word	0x00000000
        /*024c*/ 	.short	0x010a
        /*024e*/ 	.byte	0x3f
	.zero		1


	//   ....[29]....
        /*0250*/ 	.word	0x00008ee0
        /*0254*/ 	.word	0x00000009
        /*0258*/ 	.word	0x00000000
        /*025c*/ 	.short	0x010a
        /*025e*/ 	.byte	0x3f
	.zero		1


	//   ....[30]....
        /*0260*/ 	.word	0x00008f30
        /*0264*/ 	.word	0x00000006
        /*0268*/ 	.word	0x00000000
        /*026c*/ 	.short	0x010a
        /*026e*/ 	.byte	0x3f
	.zero		1


	//   ....[31]....
        /*0270*/ 	.word	0x00008f80
        /*0274*/ 	.word	0x00000009
        /*0278*/ 	.word	0x00000000
        /*027c*/ 	.short	0x010a
        /*027e*/ 	.byte	0x3f
	.zero		1


	//----- nvinfo : EIATTR_NUM_MBARRIERS
	.align		4
.L_35:
        /*0280*/ 	.byte	0x03, 0x38
        /*0282*/ 	.short	0x000c


	//----- nvinfo : EIATTR_EXIT_INSTR_OFFSETS
	.align		4
        /*0284*/ 	.byte	0x04, 0x1c
        /*0286*/ 	.short	(.L_37 - .L_36)


	//   ....[0]....
.L_36:
        /*0288*/ 	.word	0x00000610


	//   ....[1]....
        /*028c*/ 	.word	0x00000ed0


	//   ....[2]....
        /*0290*/ 	.word	0x000074a0


	//   ....[3]....
        /*0294*/ 	.word	0x00007ad0


	//   ....[4]....
        /*0298*/ 	.word	0x00008c80


	//----- nvinfo : EIATTR_MAX_THREADS
	.align		4
.L_37:
        /*029c*/ 	.byte	0x04, 0x05
        /*029e*/ 	.short	(.L_39 - .L_38)
.L_38:
        /*02a0*/ 	.word	0x00000180
        /*02a4*/ 	.word	0x00000001
        /*02a8*/ 	.word	0x00000001


	//----- nvinfo : EIATTR_CRS_STACK_SIZE
	.align		4
.L_39:
        /*02ac*/ 	.byte	0x04, 0x1e
        /*02ae*/ 	.short	(.L_41 - .L_40)
.L_40:
        /*02b0*/ 	.word	0x00000000


	//----- nvinfo : EIATTR_CBANK_PARAM_SIZE
	.align		4
.L_41:
        /*02b4*/ 	.byte	0x03, 0x19
        /*02b6*/ 	.short	0x0470


	//----- nvinfo : EIATTR_PARAM_CBANK
	.align		4
        /*02b8*/ 	.byte	0x04, 0x0a
        /*02ba*/ 	.short	(.L_43 - .L_42)
	.align		4
.L_42:
        /*02bc*/ 	.word	index@(.nv.constant0._ZN7cutlass13device_kernelINS_4gemm6kernel13GemmUniversalIN4cute5tupleIJiiiiEEENS1_10collective13CollectiveMmaINS1_34MainloopSm90TmaGmmaWarpSpecializedILi5ENS5_IJNS4_1CILi1EEESB_SB_EEENS1_35KernelTmaWarpSpecializedCooperativeEEENS5_IJNSA_ILi256EEENSA_ILi64EEESG_EEENS_6half_tENS5_IJSB_llEEESI_SJ_NS4_8TiledMMAINS4_8MMA_AtomIJNS4_4SM904GMMA25MMA_64x64x16_F32F16F16_SSILNSN_5MajorE1ELSP_1ELNSN_7ScaleInE1ELSQ_1EEEEEENS4_6LayoutINS5_IJNSA_ILi2EEESB_SB_EEENS5_IJSB_NSA_ILi0EEESW_EEEEENS5_IJNS4_10UnderscoreESZ_SZ_EEEEENS4_13SM90_TMA_LOADENS4_14ComposedLayoutINS4_7SwizzleILi3ELi4ELi3EEENS4_18smem_ptr_flag_bitsILi16EEENST_INS5_IJSG_NSA_ILi8EEEEEENS5_IJSB_SG_EEEEEEEvNS4_8identityES12_S1C_vS1D_EENS_8epilogue10collective6detail29Sm90TmaWarpSpecializedAdapterINS1G_15DefaultEpilogueISI_NS5_IJlSB_lEEES1K_NS1F_6thread17LinearCombinationISI_Li1EffLNS1L_9ScaleType4KindE0ELNS_15FloatRoundStyleE2ESI_EENS1_15EpilogueDefaultEEEEEvvEEEEvNT_6ParamsE)
        /*02c0*/ 	.short	0x0210
        /*02c2*/ 	.short	0x0470


	//----- nvinfo : EIATTR_SW_WAR
	.align		4
.L_43:
        /*02c4*/ 	.byte	0x04, 0x36
        /*02c6*/ 	.short	(.L_45 - .L_44)
.L_44:
        /*02c8*/ 	.word	0x00000008
.L_45:


//--------------------- .nv.callgraph             --------------------------
	.section	.nv.callgraph,"",@"SHT_CUDA_CALLGRAPH"
	.align	4
	.sectionentsize	8
	.align		4
        /*0000*/ 	.word	0x00000000
	.align		4
        /*0004*/ 	.word	0xffffffff
	.align		4
        /*0008*/ 	.word	index@(_ZN7cutlass13device_kernelINS_4gemm6kernel13GemmUniversalIN4cute5tupleIJiiiiEEENS1_10collective13CollectiveMmaINS1_34MainloopSm90TmaGmmaWarpSpecializedILi5ENS5_IJNS4_1CILi1EEESB_SB_EEENS1_35KernelTmaWarpSpecializedCooperativeEEENS5_IJNSA_ILi256EEENSA_ILi64EEESG_EEENS_6half_tENS5_IJSB_llEEESI_SJ_NS4_8TiledMMAINS4_8MMA_AtomIJNS4_4SM904GMMA25MMA_64x64x16_F32F16F16_SSILNSN_5MajorE1ELSP_1ELNSN_7ScaleInE1ELSQ_1EEEEEENS4_6LayoutINS5_IJNSA_ILi2EEESB_SB_EEENS5_IJSB_NSA_ILi0EEESW_EEEEENS5_IJNS4_10UnderscoreESZ_SZ_EEEEENS4_13SM90_TMA_LOADENS4_14ComposedLayoutINS4_7SwizzleILi3ELi4ELi3EEENS4_18smem_ptr_flag_bitsILi16EEENST_INS5_IJSG_NSA_ILi8EEEEEENS5_IJSB_SG_EEEEEEEvNS4_8identityES12_S1C_vS1D_EENS_8epilogue10collective6detail29Sm90TmaWarpSpecializedAdapterINS1G_15DefaultEpilogueISI_NS5_IJlSB_lEEES1K_NS1F_6thread17LinearCombinationISI_Li1EffLNS1L_9ScaleType4KindE0ELNS_15FloatRoundStyleE2ESI_EENS1_15EpilogueDefaultEEEEEvvEEEEvNT_6ParamsE)
	.align		4
        /*000c*/ 	.word	index@(__assertfail)
	.align		4
        /*0010*/ 	.word	0x00000000
	.align		4
        /*0014*/ 	.word	0xfffffffe
	.align		4
        /*0018*/ 	.word	0x00000000
	.align		4
        /*001c*/ 	.word	0xfffffffd
	.align		4
        /*0020*/ 	.word	0x00000000
	.align		4
        /*0024*/ 	.word	0xfffffffc


//--------------------- .nv.constant4             --------------------------
	.section	.nv.constant4,"a",@progbits
	.align	8
	.align		8
.nv.constant4:
        /*0000*/ 	.dword	__assertfail
	.align		8
        /*0008*/ 	.dword	__unnamed_1
	.align		8
        /*0010*/ 	.dword	_ZN39_INTERNAL_4c0bb1ce_4_k_cu_537387e0_27784cuda3std3__45__cpo5beginE
	.align		8
        /*0018*/ 	.dword	_ZN39_INTERNAL_4c0bb1ce_4_k_cu_537387e0_27784cuda3std3__45__cpo3endE
	.align		8
        /*0020*/ 	.dword	_ZN39_INTERNAL_4c0bb1ce_4_k_cu_537387e0_27784cuda3std3__45__cpo6cbeginE
	.align		8
        /*0028*/ 	.dword	_ZN39_INTERNAL_4c0bb1ce_4_k_cu_537387e0_27784cuda3std3__45__cpo4cendE
	.align		8
        /*0030*/ 	.dword	_ZN39_INTERNAL_4c0bb1ce_4_k_cu_537387e0_27784cuda3std3__441_GLOBAL__N__4c0bb1ce_4_k_cu_537387e0_27786ignoreE
	.align		8
        /*0038*/ 	.dword	_ZN39_INTERNAL_4c0bb1ce_4_k_cu_537387e0_27784cuda3std3__419piecewise_constructE
	.align		8
        /*0040*/ 	.dword	_ZN39_INTERNAL_4c0bb1ce_4_k_cu_537387e0_27784cuda3std3__48in_placeE
	.align		8
        /*0048*/ 	.dword	_ZN39_INTERNAL_4c0bb1ce_4_k_cu_537387e0_27784cuda3std6ranges3__45__cpo4swapE
	.align		8
        /*0050*/ 	.dword	_ZN39_INTERNAL_4c0bb1ce_4_k_cu_537387e0_27784cuda3std6ranges3__45__cpo9iter_moveE
	.align		8
        /*0058*/ 	.dword	_ZN39_INTERNAL_4c0bb1ce_4_k_cu_537387e0_27784cute7productE
	.align		8
        /*0060*/ 	.dword	_ZN39_INTERNAL_4c0bb1ce_4_k_cu_537387e0_27784cute1_E
	.align		8
        /*0068*/ 	.dword	$str$22
	.align		8
        /*0070*/ 	.dword	$str$23


//--------------------- .text._ZN7cutlass13device_kernelINS_4gemm6kernel13GemmUniversalIN4cute5tupleIJiiiiEEENS1_10collective13CollectiveMmaINS1_34MainloopSm90TmaGmmaWarpSpecializedILi5ENS5_IJNS4_1CILi1EEESB_SB_EEENS1_35KernelTmaWarpSpecializedCooperativeEEENS5_IJNSA_ILi256EEENSA_ILi64EEESG_EEENS_6half_tENS5_IJSB_llEEESI_SJ_NS4_8TiledMMAINS4_8MMA_AtomIJNS4_4SM904GMMA25MMA_64x64x16_F32F16F16_SSILNSN_5MajorE1ELSP_1ELNSN_7ScaleInE1ELSQ_1EEEEEENS4_6LayoutINS5_IJNSA_ILi2EEESB_SB_EEENS5_IJSB_NSA_ILi0EEESW_EEEEENS5_IJNS4_10UnderscoreESZ_SZ_EEEEENS4_13SM90_TMA_LOADENS4_14ComposedLayoutINS4_7SwizzleILi3ELi4ELi3EEENS4_18smem_ptr_flag_bitsILi16EEENST_INS5_IJSG_NSA_ILi8EEEEEENS5_IJSB_SG_EEEEEEEvNS4_8identityES12_S1C_vS1D_EENS_8epilogue10collective6detail29Sm90TmaWarpSpecializedAdapterINS1G_15DefaultEpilogueISI_NS5_IJlSB_lEEES1K_NS1F_6thread17LinearCombinationISI_Li1EffLNS1L_9ScaleType4KindE0ELNS_15FloatRoundStyleE2ESI_EENS1_15EpilogueDefaultEEEEEvvEEEEvNT_6ParamsE --------------------------
	.section	.text._ZN7cutlass13device_kernelINS_4gemm6kernel13GemmUniversalIN4cute5tupleIJiiiiEEENS1_10collective13CollectiveMmaINS1_34MainloopSm90TmaGmmaWarpSpecializedILi5ENS5_IJNS4_1CILi1EEESB_SB_EEENS1_35KernelTmaWarpSpecializedCooperativeEEENS5_IJNSA_ILi256EEENSA_ILi64EEESG_EEENS_6half_tENS5_IJSB_llEEESI_SJ_NS4_8TiledMMAINS4_8MMA_AtomIJNS4_4SM904GMMA25MMA_64x64x16_F32F16F16_SSILNSN_5MajorE1ELSP_1ELNSN_7ScaleInE1ELSQ_1EEEEEENS4_6LayoutINS5_IJNSA_ILi2EEESB_SB_EEENS5_IJSB_NSA_ILi0EEESW_EEEEENS5_IJNS4_10UnderscoreESZ_SZ_EEEEENS4_13SM90_TMA_LOADENS4_14ComposedLayoutINS4_7SwizzleILi3ELi4ELi3EEENS4_18smem_ptr_flag_bitsILi16EEENST_INS5_IJSG_NSA_ILi8EEEEEENS5_IJSB_SG_EEEEEEEvNS4_8identityES12_S1C_vS1D_EENS_8epilogue10collective6detail29Sm90TmaWarpSpecializedAdapterINS1G_15DefaultEpilogueISI_NS5_IJlSB_lEEES1K_NS1F_6thread17LinearCombinationISI_Li1EffLNS1L_9ScaleType4KindE0ELNS_15FloatRoundStyleE2ESI_EENS1_15EpilogueDefaultEEEEEvvEEEEvNT_6ParamsE,"ax",@progbits
	.align	128
.text._ZN7cutlass13device_kernelINS_4gemm6kernel13GemmUniversalIN4cute5tupleIJiiiiEEENS1_10collective13CollectiveMmaINS1_34MainloopSm90TmaGmmaWarpSpecializedILi5ENS5_IJNS4_1CILi1EEESB_SB_EEENS1_35KernelTmaWarpSpecializedCooperativeEEENS5_IJNSA_ILi256EEENSA_ILi64EEESG_EEENS_6half_tENS5_IJSB_llEEESI_SJ_NS4_8TiledMMAINS4_8MMA_AtomIJNS4_4SM904GMMA25MMA_64x64x16_F32F16F16_SSILNSN_5MajorE1ELSP_1ELNSN_7ScaleInE1ELSQ_1EEEEEENS4_6LayoutINS5_IJNSA_ILi2EEESB_SB_EEENS5_IJSB_NSA_ILi0EEESW_EEEEENS5_IJNS4_10UnderscoreESZ_SZ_EEEEENS4_13SM90_TMA_LOADENS4_14ComposedLayoutINS4_7SwizzleILi3ELi4ELi3EEENS4_18smem_ptr_flag_bitsILi16EEENST_INS5_IJSG_NSA_ILi8EEEEEENS5_IJSB_SG_EEEEEEEvNS4_8identityES12_S1C_vS1D_EENS_8epilogue10collective6detail29Sm90TmaWarpSpecializedAdapterINS1G_15DefaultEpilogueISI_NS5_IJlSB_lEEES1K_NS1F_6thread17LinearCombinationISI_Li1EffLNS1L_9ScaleType4KindE0ELNS_15FloatRoundStyleE2ESI_EENS1_15EpilogueDefaultEEEEEvvEEEEvNT_6ParamsE:
        .type           _ZN7cutlass13device_kernelINS_4gemm6kernel13GemmUniversalIN4cute5tupleIJiiiiEEENS1_10collective13CollectiveMmaINS1_34MainloopSm90TmaGmmaWarpSpecializedILi5ENS5_IJNS4_1CILi1EEESB_SB_EEENS1_35KernelTmaWarpSpecializedCooperativeEEENS5_IJNSA_ILi256EEENSA_ILi64EEESG_EEENS_6half_tENS5_IJSB_llEEESI_SJ_NS4_8TiledMMAINS4_8MMA_AtomIJNS4_4SM904GMMA25MMA_64x64x16_F32F16F16_SSILNSN_5MajorE1ELSP_1ELNSN_7ScaleInE1ELSQ_1EEEEEENS4_6LayoutINS5_IJNSA_ILi2EEESB_SB_EEENS5_IJSB_NSA_ILi0EEESW_EEEEENS5_IJNS4_10UnderscoreESZ_SZ_EEEEENS4_13SM90_TMA_LOADENS4_14ComposedLayoutINS4_7SwizzleILi3ELi4ELi3EEENS4_18smem_ptr_flag_bitsILi16EEENST_INS5_IJSG_NSA_ILi8EEEEEENS5_IJSB_SG_EEEEEEEvNS4_8identityES12_S1C_vS1D_EENS_8epilogue10collective6detail29Sm90TmaWarpSpecializedAdapterINS1G_15DefaultEpilogueISI_NS5_IJlSB_lEEES1K_NS1F_6thread17LinearCombinationISI_Li1EffLNS1L_9ScaleType4KindE0ELNS_15FloatRoundStyleE2ESI_EENS1_15EpilogueDefaultEEEEEvvEEEEvNT_6ParamsE,@function
        .size           _ZN7cutlass13device_kernelINS_4gemm6kernel13GemmUniversalIN4cute5tupleIJiiiiEEENS1_10collective13CollectiveMmaINS1_34MainloopSm90TmaGmmaWarpSpecializedILi5ENS5_IJNS4_1CILi1EEESB_SB_EEENS1_35KernelTmaWarpSpecializedCooperativeEEENS5_IJNSA_ILi256EEENSA_ILi64EEESG_EEENS_6half_tENS5_IJSB_llEEESI_SJ_NS4_8TiledMMAINS4_8MMA_AtomIJNS4_4SM904GMMA25MMA_64x64x16_F32F16F16_SSILNSN_5MajorE1ELSP_1ELNSN_7ScaleInE1ELSQ_1EEEEEENS4_6LayoutINS5_IJNSA_ILi2EEESB_SB_EEENS5_IJSB_NSA_ILi0EEESW_EEEEENS5_IJNS4_10UnderscoreESZ_SZ_EEEEENS4_13SM90_TMA_LOADENS4_14ComposedLayoutINS4_7SwizzleILi3ELi4ELi3EEENS4_18smem_ptr_flag_bitsILi16EEENST_INS5_IJSG_NSA_ILi8EEEEEENS5_IJSB_SG_EEEEEEEvNS4_8identityES12_S1C_vS1D_EENS_8epilogue10collective6detail29Sm90TmaWarpSpecializedAdapterINS1G_15DefaultEpilogueISI_NS5_IJlSB_lEEES1K_NS1F_6thread17LinearCombinationISI_Li1EffLNS1L_9ScaleType4KindE0ELNS_15FloatRoundStyleE2ESI_EENS1_15EpilogueDefaultEEEEEvvEEEEvNT_6ParamsE,(.L_x_194 - _ZN7cutlass13device_kernelINS_4gemm6kernel13GemmUniversalIN4cute5tupleIJiiiiEEENS1_10collective13CollectiveMmaINS1_34MainloopSm90TmaGmmaWarpSpecializedILi5ENS5_IJNS4_1CILi1EEESB_SB_EEENS1_35KernelTmaWarpSpecializedCooperativeEEENS5_IJNSA_ILi256EEENSA_ILi64EEESG_EEENS_6half_tENS5_IJSB_llEEESI_SJ_NS4_8TiledMMAINS4_8MMA_AtomIJNS4_4SM904GMMA25MMA_64x64x16_F32F16F16_SSILNSN_5MajorE1ELSP_1ELNSN_7ScaleInE1ELSQ_1EEEEEENS4_6LayoutINS5_IJNSA_ILi2EEESB_SB_EEENS5_IJSB_NSA_ILi0EEESW_EEEEENS5_IJNS4_10UnderscoreESZ_SZ_EEEEENS4_13SM90_TMA_LOADENS4_14ComposedLayoutINS4_7SwizzleILi3ELi4ELi3EEENS4_18smem_ptr_flag_bitsILi16EEENST_INS5_IJSG_NSA_ILi8EEEEEENS5_IJSB_SG_EEEEEEEvNS4_8identityES12_S1C_vS1D_EENS_8epilogue10collective6detail29Sm90TmaWarpSpecializedAdapterINS1G_15DefaultEpilogueISI_NS5_IJlSB_lEEES1K_NS1F_6thread17LinearCombinationISI_Li1EffLNS1L_9ScaleType4KindE0ELNS_15FloatRoundStyleE2ESI_EENS1_15EpilogueDefaultEEEEEvvEEEEvNT_6ParamsE)
        .other          _ZN7cutlass13device_kernelINS_4gemm6kernel13GemmUniversalIN4cute5tupleIJiiiiEEENS1_10collective13CollectiveMmaINS1_34MainloopSm90TmaGmmaWarpSpecializedILi5ENS5_IJNS4_1CILi1EEESB_SB_EEENS1_35KernelTmaWarpSpecializedCooperativeEEENS5_IJNSA_ILi256EEENSA_ILi64EEESG_EEENS_6half_tENS5_IJSB_llEEESI_SJ_NS4_8TiledMMAINS4_8MMA_AtomIJNS4_4SM904GMMA25MMA_64x64x16_F32F16F16_SSILNSN_5MajorE1ELSP_1ELNSN_7ScaleInE1ELSQ_1EEEEEENS4_6LayoutINS5_IJNSA_ILi2EEESB_SB_EEENS5_IJSB_NSA_ILi0EEESW_EEEEENS5_IJNS4_10UnderscoreESZ_SZ_EEEEENS4_13SM90_TMA_LOADENS4_14ComposedLayoutINS4_7SwizzleILi3ELi4ELi3EEENS4_18smem_ptr_flag_bitsILi16EEENST_INS5_IJSG_NSA_ILi8EEEEEENS5_IJSB_SG_EEEEEEEvNS4_8identityES12_S1C_vS1D_EENS_8epilogue10collective6detail29Sm90TmaWarpSpecializedAdapterINS1G_15DefaultEpilogueISI_NS5_IJlSB_lEEES1K_NS1F_6thread17LinearCombinationISI_Li1EffLNS1L_9ScaleType4KindE0ELNS_15FloatRoundStyleE2ESI_EENS1_15EpilogueDefaultEEEEEvvEEEEvNT_6ParamsE,@"STO_CUDA_ENTRY STV_DEFAULT"
_ZN7cutlass13device_kernelINS_4gemm6kernel13GemmUniversalIN4cute5tupleIJiiiiEEENS1_10collective13CollectiveMmaINS1_34MainloopSm90TmaGmmaWarpSpecializedILi5ENS5_IJNS4_1CILi1EEESB_SB_EEENS1_35KernelTmaWarpSpecializedCooperativeEEENS5_IJNSA_ILi256EEENSA_ILi64EEESG_EEENS_6half_tENS5_IJSB_llEEESI_SJ_NS4_8TiledMMAINS4_8MMA_AtomIJNS4_4SM904GMMA25MMA_64x64x16_F32F16F16_SSILNSN_5MajorE1ELSP_1ELNSN_7ScaleInE1ELSQ_1EEEEEENS4_6LayoutINS5_IJNSA_ILi2EEESB_SB_EEENS5_IJSB_NSA_ILi0EEESW_EEEEENS5_IJNS4_10UnderscoreESZ_SZ_EEEEENS4_13SM90_TMA_LOADENS4_14ComposedLayoutINS4_7SwizzleILi3ELi4ELi3EEENS4_18smem_ptr_flag_bitsILi16EEENST_INS5_IJSG_NSA_ILi8EEEEEENS5_IJSB_SG_EEEEEEEvNS4_8identityES12_S1C_vS1D_EENS_8epilogue10collective6detail29Sm90TmaWarpSpecializedAdapterINS1G_15DefaultEpilogueISI_NS5_IJlSB_lEEES1K_NS1F_6thread17LinearCombinationISI_Li1EffLNS1L_9ScaleType4KindE0ELNS_15FloatRoundStyleE2ESI_EENS1_15EpilogueDefaultEEEEEvvEEEEvNT_6ParamsE:
[----:B------:R-:W0:Y:S01]  /*0000*/  LDC R1, c[0x0][0x28] ;  /* 0x00000a00ff017b82 */ /* 0x000e220000000800 */
[----:B------:R-:W1:Y:S01]  /*0010*/  S2R R18, SR_TID.X ;  /* 0x0000000000127919 */ /* 0x000e620000002100 */
[----:B------:R-:W-:Y:S01]  /*0020*/  ELECT P0, URZ, PT ;  /* 0x00000000003f782f */ /* 0x000fe20003800000 */
[----:B------:R-:W-:Y:S01]  /*0030*/  BSSY B0, `(.L_x_0) ;  /* 0x000000f000007945 */ /* 0x000fe20003800000 */
[--C-:B-1----:R-:W-:Y:S02]  /*0040*/  SHF.R.U32.HI R0, RZ, 0x5, R18.reuse ;  /* 0x00000005ff007819 */ /* 0x102fe40000011612 */
[----:B------:R-:W-:-:S03]  /*0050*/  SHF.R.U32.HI R22, RZ, 0x7, R18 ;  /* 0x00000007ff167819 */ /* 0x000fc60000011612 */
[----:B------:R-:W1:Y:S04]  /*0060*/  SHFL.IDX PT, R5, R0, RZ, 0x1f ;  /* 0x00001fff00057589 */ /* 0x000e6800000e0000 */
[----:B------:R2:W3:Y:S01]  /*0070*/  SHFL.IDX PT, R8, R22, RZ, 0x1f ;  /* 0x00001fff16087589 */ /* 0x0004e200000e0000 */
[----:B-1----:R-:W-:-:S13]  /*0080*/  ISETP.NE.OR P0, PT, R5, RZ, !P0 ;  /* 0x000000ff0500720c */ /* 0x002fda0004705670 */
[----:B0-23--:R-:W-:Y:S05]  /*0090*/  @P0 BRA `(.L_x_1) ;  /* 0x0000000000200947 */ /* 0x00dfea0003800000 */
[----:B------:R-:W-:Y:S02]  /*00a0*/  ULDC.64 UR4, c[0x0][0x198] ;  /* 0x0000660000047ab9 */ /* 0x000fe40000000a00 */
[----:B------:R-:W-:Y:S02]  /*00b0*/  UIADD3 UR6, UP0, UR4, 0xf0, URZ ;  /* 0x000000f004067890 */ /* 0x000fe4000ff1e03f */
[----:B------:R-:W-:Y:S02]  /*00c0*/  UIADD3 UR4, UP1, UR4, 0x1f0, URZ ;  /* 0x000001f004047890 */ /* 0x000fe4000ff3e03f */
[----:B------:R-:W-:Y:S02]  /*00d0*/  UIADD3.X UR7, URZ, UR5, URZ, UP0, !UPT ;  /* 0x000000053f077290 */ /* 0x000fe400087fe43f */
[----:B------:R-:W-:-:S07]  /*00e0*/  UIADD3.X UR5, URZ, UR5, URZ, UP1, !UPT ;  /* 0x000000053f057290 */ /* 0x000fce0008ffe43f */
[----:B------:R0:W-:Y:S02]  /*00f0*/  UTMACCTL.PF [UR6] ;  /* 0x00000000060079b9 */ /* 0x0001e40008040000 */
[----:B------:R0:W-:Y:S02]  /*0100*/  UTMACCTL.PF [UR4] ;  /* 0x00000000040079b9 */ /* 0x0001e40008040000 */
[----:B0-----:R-:W-:Y:S01]  /*0110*/  NOP ;  /* 0x0000000000007918 */ /* 0x001fe20000000000 */
.L_x_1:
[----:B------:R-:W-:Y:S05]  /*0120*/  BSYNC B0 ;  /* 0x0000000000007941 */ /* 0x000fea0003800000 */
.L_x_0:
[----:B------:R-:W0:Y:S02]  /*0130*/  SHFL.IDX PT, R2, R0, RZ, 0x1f ;  /* 0x00001fff00027589 */ /* 0x000e2400000e0000 */
[----:B0-----:R-:W-:-:S13]  /*0140*/  ISETP.NE.AND P0, PT, R2, RZ, PT ;  /* 0x000000ff0200720c */ /* 0x001fda0003f05270 */
[----:B------:R-:W-:Y:S05]  /*0150*/  @P0 BRA `(.L_x_2) ;  /* 0x0000000000600947 */ /* 0x000fea0003800000 */
[----:B------:R-:W0:Y:S01]  /*0160*/  S2UR UR8, SR_CgaCtaId ;  /* 0x00000000000879c3 */ /* 0x000e220000008800 */
[----:B------:R-:W-:Y:S01]  /*0170*/  UMOV UR4, 0x400 ;  /* 0x0000040000047882 */ /* 0x000fe20000000000 */
[----:B------:R-:W-:Y:S01]  /*0180*/  UMOV UR5, 0x1 ;  /* 0x0000000100057882 */ /* 0x000fe20000000000 */
[----:B------:R-:W-:Y:S01]  /*0190*/  UMOV UR6, 0x100 ;  /* 0x0000010000067882 */ /* 0x000fe20000000000 */
[----:B------:R-:W-:Y:S01]  /*01a0*/  ELECT P0, URZ, PT ;  /* 0x00000000003f782f */ /* 0x000fe20003800000 */
[----:B------:R-:W-:-:S04]  /*01b0*/  UIADD3 UR6, -UR6, 0x100000, URZ ;  /* 0x0010000006067890 */ /* 0x000fc8000fffe13f */
[----:B------:R-:W-:Y:S02]  /*01c0*/  USHF.L.U32 UR7, UR6, 0xb, URZ ;  /* 0x0000000b06077899 */ /* 0x000fe4000800063f */
[----:B------:R-:W-:Y:S02]  /*01d0*/  USHF.L.U32 UR6, UR6, 0x1, URZ ;  /* 0x0000000106067899 */ /* 0x000fe4000800063f */
[----:B0-----:R-:W-:Y:S02]  /*01e0*/  ULEA UR8, UR8, UR4, 0x18 ;  /* 0x0000000408087291 */ /* 0x001fe4000f8ec03f */
[----:B------:R-:W-:-:S04]  /*01f0*/  UIADD3 UR4, -UR5, 0x100000, URZ ;  /* 0x0010000005047890 */ /* 0x000fc8000fffe13f */
[----:B------:R-:W-:Y:S02]  /*0200*/  USHF.L.U32 UR5, UR4, 0xb, URZ ;  /* 0x0000000b04057899 */ /* 0x000fe4000800063f */
[----:B------:R-:W-:Y:S01]  /*0210*/  USHF.L.U32 UR4, UR4, 0x1, URZ ;  /* 0x0000000104047899 */ /* 0x000fe2000800063f */
[----:B------:R-:W0:Y:S11]  /*0220*/  FENCE.VIEW.ASYNC.S ;  /* 0x00000000000073c6 */ /* 0x000e360000000000 */
[----:B0-----:R0:W1:Y:S01]  /*0230*/  SYNCS.EXCH.64 URZ, [UR8], UR4 ;  /* 0x00000004083f75b2 */ /* 0x0010620008000100 */
[----:B------:R0:W2:Y:S01]  /*0240*/  SYNCS.EXCH.64 URZ, [UR8+0x28], UR6 ;  /* 0x00002806083f75b2 */ /* 0x0000a20008000100 */
[----:B------:R0:W3:Y:S01]  /*0250*/  SYNCS.EXCH.64 URZ, [UR8+0x8], UR4 ;  /* 0x00000804083f75b2 */ /* 0x0000e20008000100 */
[----:B------:R0:W4:Y:S01]  /*0260*/  SYNCS.EXCH.64 URZ, [UR8+0x30], UR6 ;  /* 0x00003006083f75b2 */ /* 0x0001220008000100 */
[----:B------:R0:W0:Y:S01]  /*0270*/  SYNCS.EXCH.64 URZ, [UR8+0x10], UR4 ;  /* 0x00001004083f75b2 */ /* 0x0000220008000100 */
[----:B------:R0:W0:Y:S01]  /*0280*/  SYNCS.EXCH.64 URZ, [UR8+0x38], UR6 ;  /* 0x00003806083f75b2 */ /* 0x0000220008000100 */
[----:B------:R0:W0:Y:S01]  /*0290*/  SYNCS.EXCH.64 URZ, [UR8+0x18], UR4 ;  /* 0x00001804083f75b2 */ /* 0x0000220008000100 */
[----:B------:R0:W0:Y:S01]  /*02a0*/  SYNCS.EXCH.64 URZ, [UR8+0x40], UR6 ;  /* 0x00004006083f75b2 */ /* 0x0000220008000100 */
[----:B------:R0:W0:Y:S01]  /*02b0*/  SYNCS.EXCH.64 URZ, [UR8+0x20], UR4 ;  /* 0x00002004083f75b2 */ /* 0x0000220008000100 */
[----:B------:R0:W0:Y:S01]  /*02c0*/  SYNCS.EXCH.64 URZ, [UR8+0x48], UR6 ;  /* 0x00004806083f75b2 */ /* 0x0000220008000100 */
[----:B------:R-:W-:Y:S01]  /*02d0*/  NOP ;  /* 0x0000000000007918 */ /* 0x000fe20000000000 */
.L_x_2:
[----:B------:R-:W5:Y:S01]  /*02e0*/  SHFL.IDX PT, R0, R0, RZ, 0x1f ;  /* 0x00001fff00007589 */ /* 0x000f6200000e0000 */
[----:B------:R-:W1:Y:S01]  /*02f0*/  LDC R2, c[0x0][0x65c] ;  /* 0x00019700ff027b82 */ /* 0x000e620000000800 */
[----:B------:R-:W-:Y:S02]  /*0300*/  ELECT P0, URZ, PT ;  /* 0x00000000003f782f */ /* 0x000fe40003800000 */
[----:B------:R-:W-:Y:S01]  /*0310*/  LOP3.LUT R6, R6, 0xfffff7ff, RZ, 0xc0, !PT ;  /* 0xfffff7ff06067812 */ /* 0x000fe200078ec0ff */
[----:B------:R-:W2:Y:S01]  /*0320*/  S2R R3, SR_CTAID.Y ;  /* 0x0000000000037919 */ /* 0x000ea20000002600 */
[----:B0-----:R-:W-:Y:S01]  /*0330*/  UMOV UR4, 0x20 ;  /* 0x0000002000047882 */ /* 0x001fe20000000000 */
[----:B------:R-:W-:Y:S01]  /*0340*/  ISETP.NE.AND P2, PT, R8, RZ, PT ;  /* 0x000000ff0800720c */ /* 0x000fe20003f45270 */
[----:B------:R-:W-:Y:S01]  /*0350*/  NOP ;  /* 0x0000000000007918 */ /* 0x000fe20000000000 */
[----:B------:R-:W0:Y:S01]  /*0360*/  S2R R4, SR_CTAID.X ;  /* 0x0000000000047919 */ /* 0x000e220000002500 */
[----:B------:R-:W-:Y:S01]  /*0370*/  NOP ;  /* 0x0000000000007918 */ /* 0x000fe20000000000 */
[----:B-----5:R-:W-:-:S02]  /*0380*/  ISETP.NE.OR P0, PT, R0, RZ, !P0 ;  /* 0x000000ff0000720c */ /* 0x020fc40004705670 */
[----:B-1----:R-:W-:-:S11]  /*0390*/  ISETP.NE.AND P3, PT, R2, 0x1, PT ;  /* 0x000000010200780c */ /* 0x002fd60003f65270 */
[----:B------:R-:W-:Y:S01]  /*03a0*/  VOTEU.ALL UP0, P0 ;  /* 0x00000000003f7886 */ /* 0x000fe20000000000 */
[----:B------:R-:W-:Y:S01]  /*03b0*/  VOTEU.ALL UP1, P0 ;  /* 0x00000000003f7886 */ /* 0x000fe20000020000 */
[----:B------:R-:W-:Y:S01]  /*03c0*/  @P3 LOP3.LUT R6, R6, 0x800, RZ, 0xfc, !PT ;  /* 0x0000080006063812 */ /* 0x000fe200078efcff */
[----:B------:R-:W0:Y:S01]  /*03d0*/  @P3 LDC R17, c[0x0][0x10] ;  /* 0x00000400ff113b82 */ /* 0x000e220000000800 */
[----:B------:R-:W-:Y:S01]  /*03e0*/  SHF.R.S32.HI R6, RZ, 0x1f, R5 ;  /* 0x0000001fff067819 */ /* 0x000fe20000011405 */
[----:B------:R-:W-:Y:S01]  /*03f0*/  @!UP0 UMOV UR6, 0x400 ;  /* 0x0000040000068882 */ /* 0x000fe20000000000 */
[----:B------:R-:W-:-:S04]  /*0400*/  @!UP0 UIADD3 UR4, -UR4, 0x100000, URZ ;  /* 0x0010000004048890 */ /* 0x000fc8000fffe13f */
[----:B------:R-:W-:Y:S02]  /*0410*/  @!UP0 USHF.L.U32 UR5, UR4, 0xb, URZ ;  /* 0x0000000b04058899 */ /* 0x000fe4000800063f */
[----:B------:R-:W-:Y:S01]  /*0420*/  @!UP0 USHF.L.U32 UR4, UR4, 0x1, URZ ;  /* 0x0000000104048899 */ /* 0x000fe2000800063f */
[----:B------:R-:W-:Y:S01]  /*0430*/  @P3 IMAD.MOV.U32 R7, RZ, RZ, RZ ;  /* 0x000000ffff073224 */ /* 0x000fe200078e00ff */
[----:B------:R-:W-:Y:S01]  /*0440*/  LEA.HI R6, R6, R5, RZ, 0x2 ;  /* 0x0000000506067211 */ /* 0x000fe200078f10ff */
[----:B------:R-:W-:Y:S01]  /*0450*/  @P3 IMAD.MOV.U32 R11, RZ, RZ, RZ ;  /* 0x000000ffff0b3224 */ /* 0x000fe200078e00ff */
[----:B------:R-:W1:Y:S02]  /*0460*/  @!UP0 S2UR UR7, SR_CgaCtaId ;  /* 0x00000000000789c3 */ /* 0x000e640000008800 */
[----:B------:R-:W-:Y:S01]  /*0470*/  LOP3.LUT R0, R6, 0xfffffffc, RZ, 0xc0, !PT ;  /* 0xfffffffc06007812 */ /* 0x000fe200078ec0ff */
[----:B--2---:R-:W-:-:S04]  /*0480*/  @P3 IMAD.MOV.U32 R6, RZ, RZ, R3 ;  /* 0x000000ffff063224 */ /* 0x004fc800078e0003 */
[----:B------:R-:W-:Y:S01]  /*0490*/  IMAD.IADD R0, R5, 0x1, -R0 ;  /* 0x0000000105007824 */ /* 0x000fe200078e0a00 */
[----:B------:R-:W2:Y:S01]  /*04a0*/  @!P3 LDC R9, c[0x0][0xc] ;  /* 0x00000300ff09bb82 */ /* 0x000ea20000000800 */
[----:B------:R-:W-:Y:S02]  /*04b0*/  IMAD.MOV.U32 R5, RZ, RZ, RZ ;  /* 0x000000ffff057224 */ /* 0x000fe400078e00ff */
[----:B0-----:R-:W-:-:S04]  /*04c0*/  @P3 IMAD.WIDE.U32 R16, R4, R17, R6 ;  /* 0x0000001104103225 */ /* 0x001fc800078e0006 */
[----:B------:R-:W-:Y:S01]  /*04d0*/  @P3 IMAD.IADD R17, R17, 0x1, R11 ;  /* 0x0000000111113824 */ /* 0x000fe200078e020b */
[----:B-1----:R-:W-:Y:S01]  /*04e0*/  @!UP0 ULEA UR6, UR7, UR6, 0x18 ;  /* 0x0000000607068291 */ /* 0x002fe2000f8ec03f */
[----:B------:R-:W-:Y:S01]  /*04f0*/  VOTEU.ALL UP0, P0 ;  /* 0x00000000003f7886 */ /* 0x000fe20000000000 */
[----:B------:R-:W-:-:S04]  /*0500*/  ISETP.NE.AND P0, PT, R0, 0x3, PT ;  /* 0x000000030000780c */ /* 0x000fc80003f05270 */
[----:B------:R-:W-:Y:S01]  /*0510*/  ISETP.EQ.OR P0, PT, R0, RZ, !P0 ;  /* 0x000000ff0000720c */ /* 0x000fe20004702670 */
[----:B--2---:R-:W-:-:S03]  /*0520*/  @!P3 IMAD.WIDE.U32 R6, R9, R3, R4 ;  /* 0x000000030906b225 */ /* 0x004fc600078e0004 */
[C---:B------:R-:W-:Y:S01]  /*0530*/  ISETP.EQ.AND P0, PT, R8.reuse, RZ, P0 ;  /* 0x000000ff0800720c */ /* 0x040fe20000702270 */
[----:B------:R-:W-:Y:S01]  /*0540*/  VIADD R8, R8, 0xffffffff ;  /* 0xffffffff08087836 */ /* 0x000fe20000000000 */
[----:B------:R-:W0:Y:S02]  /*0550*/  FENCE.VIEW.ASYNC.S ;  /* 0x00000000000073c6 */ /* 0x000e240000000000 */
[----:B0-----:R0:W3:Y:S01]  /*0560*/  @!UP0 SYNCS.EXCH.64 URZ, [UR6+0x60], UR4 ;  /* 0x00006004063f85b2 */ /* 0x0010e20008000100 */
[----:B------:R-:W-:Y:S01]  /*0570*/  @!P3 IMAD.MOV.U32 R16, RZ, RZ, R6 ;  /* 0x000000ffff10b224 */ /* 0x000fe200078e0006 */
[----:B------:R-:W-:Y:S01]  /*0580*/  SEL R19, RZ, 0x1, !P0 ;  /* 0x00000001ff137807 */ /* 0x000fe20004000000 */
[----:B------:R-:W-:Y:S01]  /*0590*/  @!P3 IMAD.MOV.U32 R17, RZ, RZ, R7 ;  /* 0x000000ffff11b224 */ /* 0x000fe200078e0007 */
[----:B------:R-:W-:-:S04]  /*05a0*/  ISETP.GE.U32.AND P1, PT, R8, 0x2, PT ;  /* 0x000000020800780c */ /* 0x000fc80003f26070 */
[----:B------:R-:W-:Y:S01]  /*05b0*/  SEL R19, R19, 0x2, P1 ;  /* 0x0000000213137807 */ /* 0x000fe20000800000 */
[----:B------:R0:W3:Y:S01]  /*05c0*/  @!UP1 SYNCS.EXCH.64 URZ, [UR6+0x68], UR4 ;  /* 0x00006804063f95b2 */ /* 0x0000e20008000100 */
[----:B------:R-:W-:Y:S01]  /*05d0*/  NOP ;  /* 0x0000000000007918 */ /* 0x000fe20000000000 */
[----:B---34-:R-:W-:Y:S06]  /*05e0*/  BAR.SYNC.DEFER_BLOCKING 0x0 ;  /* 0x0000000000007b1d */ /* 0x018fec0000010000 */
[----:B------:R-:W-:Y:S05]  /*05f0*/  @!P2 BRA `(.L_x_3) ;  /* 0x0000006c00aca947 */ /* 0x000fea0003800000 */
[----:B------:R-:W-:-:S13]  /*0600*/  ISETP.GT.U32.AND P0, PT, R8, 0x1, PT ;  /* 0x000000010800780c */ /* 0x000fda0003f04070 */
[----:B0-----:R-:W-:Y:S05]  /*0610*/  @P0 EXIT ;  /* 0x000000000000094d */ /* 0x001fea0003800000 */
[----:B------:R-:W-:Y:S01]  /*0620*/  ULDC.64 UR4, c[0x0][0x650] ;  /* 0x0001940000047ab9 */ /* 0x000fe20000000a00 */
[----:B------:R-:W-:Y:S01]  /*0630*/  PRMT R0, RZ, 0x7610, R0 ;  /* 0x00007610ff007816 */ /* 0x000fe20000000000 */
[----:B------:R-:W-:Y:S01]  /*0640*/  IMAD.MOV.U32 R94, RZ, RZ, -0x1 ;  /* 0xffffffffff5e7424 */ /* 0x000fe200078e00ff */
[----:B------:R-:W-:Y:S01]  /*0650*/  ISETP.GE.U32.AND P0, PT, R16, UR4, PT ;  /* 0x0000000410007c0c */ /* 0x000fe2000bf06070 */
[----:B------:R-:W-:Y:S02]  /*0660*/  IMAD.MOV.U32 R90, RZ, RZ, -0x1 ;  /* 0xffffffffff5a7424 */ /* 0x000fe400078e00ff */
[----:B------:R-:W-:Y:S01]  /*0670*/  IMAD.MOV.U32 R23, RZ, RZ, -0x1 ;  /* 0xffffffffff177424 */ /* 0x000fe200078e00ff */
[----:B------:R-:W-:-:S13]  /*0680*/  ISETP.GE.U32.AND.EX P0, PT, R17, UR5, PT, P0 ;  /* 0x0000000511007c0c */ /* 0x000fda000bf06100 */
[----:B------:R-:W-:Y:S05]  /*0690*/  @P0 BRA `(.L_x_4) ;  /* 0x0000000400540947 */ /* 0x000fea0003800000 */
[----:B------:R-:W0:Y:S01]  /*06a0*/  LDC.64 R14, c[0x0][0x628] ;  /* 0x00018a00ff0e7b82 */ /* 0x000e220000000a00 */
[----:B------:R-:W-:Y:S02]  /*06b0*/  IMAD.MOV.U32 R6, RZ, RZ, R16 ;  /* 0x000000ffff067224 */ /* 0x000fe400078e0010 */
[----:B------:R-:W-:-:S05]  /*06c0*/  IMAD.MOV.U32 R7, RZ, RZ, R17 ;  /* 0x000000ffff077224 */ /* 0x000fca00078e0011 */
[----:B------:R-:W1:Y:S08]  /*06d0*/  LDC R0, c[0x0][0x630] ;  /* 0x00018c00ff007b82 */ /* 0x000e700000000800 */
[----:B------:R-:W2:Y:S01]  /*06e0*/  LDC.64 R20, c[0x0][0x620] ;  /* 0x00018800ff147b82 */ /* 0x000ea20000000a00 */
[----:B0-----:R-:W-:-:S04]  /*06f0*/  ISETP.NE.U32.AND P0, PT, R14, RZ, PT ;  /* 0x000000ff0e00720c */ /* 0x001fc80003f05070 */
[----:B------:R-:W-:-:S13]  /*0700*/  ISETP.NE.AND.EX P0, PT, R15, RZ, PT, P0 ;  /* 0x000000ff0f00720c */ /* 0x000fda0003f05300 */
[----:B-12---:R-:W-:Y:S05]  /*0710*/  @!P0 BRA `(.L_x_5) ;  /* 0x0000000000288947 */ /* 0x006fea0003800000 */
[----:B------:R-:W0:Y:S02]  /*0720*/  LDC R11, c[0x0][0x634] ;  /* 0x00018d00ff0b7b82 */ /* 0x000e240000000800 */
[----:B0-----:R-:W-:-:S05]  /*0730*/  IADD3 R11, P0, R16, R11, RZ ;  /* 0x0000000b100b7210 */ /* 0x001fca0007f1e0ff */
[----:B------:R-:W-:-:S04]  /*0740*/  IMAD.X R13, RZ, RZ, R17, P0 ;  /* 0x000000ffff0d7224 */ /* 0x000fc800000e0611 */
[----:B------:R-:W-:-:S04]  /*0750*/  IMAD.WIDE.U32 R6, R13, R14, RZ ;  /* 0x0000000e0d067225 */ /* 0x000fc800078e00ff */
[----:B------:R-:W-:-:S04]  /*0760*/  IMAD.WIDE.U32 R8, P0, R11, R15, R6 ;  /* 0x0000000f0b087225 */ /* 0x000fc80007800006 */
[----:B------:R-:W-:-:S04]  /*0770*/  IMAD.WIDE.U32 R6, R11, R14, RZ ;  /* 0x0000000e0b067225 */ /* 0x000fc800078e00ff */
[----:B------:R-:W-:Y:S01]  /*0780*/  IMAD.X R11, RZ, RZ, RZ, P0 ;  /* 0x000000ffff0b7224 */ /* 0x000fe200000e06ff */
[----:B------:R-:W-:Y:S01]  /*0790*/  IADD3 RZ, P0, R7, R8, RZ ;  /* 0x0000000807ff7210 */ /* 0x000fe20007f1e0ff */
[----:B------:R-:W-:-:S04]  /*07a0*/  IMAD.MOV.U32 R10, RZ, RZ, R9 ;  /* 0x000000ffff0a7224 */ /* 0x000fc800078e0009 */
[----:B------:R-:W-:-:S08]  /*07b0*/  IMAD.WIDE.U32.X R6, R13, R15, R10, P0 ;  /* 0x0000000f0d067225 */ /* 0x000fd000000e040a */
.L_x_5:
[-CC-:B------:R-:W-:Y:S01]  /*07c0*/  SHF.R.U64 R23, R6, R0.reuse, R7.reuse ;  /* 0x0000000006177219 */ /* 0x180fe20000001207 */
[----:B------:R-:W0:Y:S01]  /*07d0*/  LDC R10, c[0x0][0x618] ;  /* 0x00018600ff0a7b82 */ /* 0x000e220000000800 */
[----:B------:R-:W-:Y:S01]  /*07e0*/  SHF.R.U32.HI R5, RZ, R0, R7 ;  /* 0x00000000ff057219 */ /* 0x000fe20000011607 */
[----:B------:R-:W-:Y:S01]  /*07f0*/  ULDC UR4, c[0x0][0x150] ;  /* 0x0000540000047ab9 */ /* 0x000fe20000000800 */
[----:B------:R-:W-:Y:S02]  /*0800*/  IADD3 R9, P0, RZ, -R23, RZ ;  /* 0x80000017ff097210 */ /* 0x000fe40007f1e0ff */
[----:B------:R-:W-:-:S03]  /*0810*/  I2FP.F32.U32 R0, R4 ;  /* 0x0000000400007245 */ /* 0x000fc60000201000 */
[----:B------:R-:W1:Y:S01]  /*0820*/  LDC.64 R28, c[0x0][0x640] ;  /* 0x00019000ff1c7b82 */ /* 0x000e620000000a00 */
[----:B------:R-:W-:Y:S02]  /*0830*/  IMAD.X R11, RZ, RZ, ~R5, P0 ;  /* 0x000000ffff0b7224 */ /* 0x000fe400000e0e05 */
[----:B------:R-:W-:Y:S01]  /*0840*/  FMUL R0, R0, UR4 ;  /* 0x0000000400007c20 */ /* 0x000fe20008400000 */
[----:B------:R-:W-:Y:S01]  /*0850*/  IMAD.WIDE.U32 R6, R9, R20, R16 ;  /* 0x0000001409067225 */ /* 0x000fe200078e0010 */
[----:B------:R-:W-:-:S03]  /*0860*/  ULDC UR4, c[0x0][0x154] ;  /* 0x0000550000047ab9 */ /* 0x000fc60000000800 */
[----:B------:R-:W-:Y:S01]  /*0870*/  IMAD R8, R11, R20, RZ ;  /* 0x000000140b087224 */ /* 0x000fe200078e02ff */
[----:B------:R-:W2:Y:S01]  /*0880*/  LDC R5, c[0x0][0x144] ;  /* 0x00005100ff057b82 */ /* 0x000ea20000000800 */
[----:B------:R-:W3:Y:S02]  /*0890*/  F2I.U32.TRUNC.NTZ R0, R0 ;  /* 0x0000000000007305 */ /* 0x000ee4000020f000 */
[----:B------:R-:W-:-:S04]  /*08a0*/  IMAD R9, R9, R21, R8 ;  /* 0x0000001509097224 */ /* 0x000fc800078e0208 */
[----:B------:R-:W-:Y:S01]  /*08b0*/  IMAD.IADD R7, R7, 0x1, R9 ;  /* 0x0000000107077824 */ /* 0x000fe200078e0209 */
[----:B------:R-:W4:Y:S01]  /*08c0*/  LDC R12, c[0x0][0x608] ;  /* 0x00018200ff0c7b82 */ /* 0x000f220000000800 */
[----:B------:R-:W-:-:S03]  /*08d0*/  IMAD.MOV.U32 R9, RZ, RZ, -0x1 ;  /* 0xffffffffff097424 */ /* 0x000fc600078e00ff */
[-CC-:B0-----:R-:W-:Y:S02]  /*08e0*/  SHF.R.U64 R20, R6, R10.reuse, R7.reuse ;  /* 0x0000000a06147219 */ /* 0x181fe40000001207 */
[----:B------:R-:W-:Y:S02]  /*08f0*/  I2FP.F32.U32 R6, R3 ;  /* 0x0000000300067245 */ /* 0x000fe40000201000 */
[----:B------:R-:W0:Y:S01]  /*0900*/  LDC R26, c[0x0][0x658] ;  /* 0x00019600ff1a7b82 */ /* 0x000e220000000800 */
[----:B-1----:R-:W-:Y:S01]  /*0910*/  ISETP.NE.U32.AND P0, PT, R28, RZ, PT ;  /* 0x000000ff1c00720c */ /* 0x002fe20003f05070 */
[----:B---3--:R-:W-:Y:S01]  /*0920*/  IMAD.MOV R8, RZ, RZ, -R0 ;  /* 0x000000ffff087224 */ /* 0x008fe200078e0a00 */
[----:B------:R-:W-:Y:S01]  /*0930*/  SHF.R.U32.HI R7, RZ, R10, R7 ;  /* 0x0000000aff077219 */ /* 0x000fe20000011607 */
[----:B------:R-:W-:Y:S01]  /*0940*/  FMUL R6, R6, UR4 ;  /* 0x0000000406067c20 */ /* 0x000fe20008400000 */
[----:B------:R-:W-:-:S03]  /*0950*/  ISETP.NE.AND.EX P0, PT, R29, RZ, PT, P0 ;  /* 0x000000ff1d00720c */ /* 0x000fc60003f05300 */
[----:B------:R-:W1:Y:S01]  /*0960*/  LDC R14, c[0x0][0x148] ;  /* 0x00005200ff0e7b82 */ /* 0x000e620000000800 */
[----:B--2---:R-:W-:-:S07]  /*0970*/  IMAD R0, R5, R8, R4 ;  /* 0x0000000805007224 */ /* 0x004fce00078e0204 */
[----:B------:R-:W2:Y:S01]  /*0980*/  LDC R24, c[0x0][0x600] ;  /* 0x00018000ff187b82 */ /* 0x000ea20000000800 */
[-CC-:B----4-:R-:W-:Y:S02]  /*0990*/  SHF.R.U64 R30, R20, R12.reuse, R7.reuse ;  /* 0x0000000c141e7219 */ /* 0x190fe40000001207 */
[----:B------:R-:W-:Y:S01]  /*09a0*/  SHF.R.U32.HI R5, RZ, R12, R7 ;  /* 0x0000000cff057219 */ /* 0x000fe20000011607 */
[----:B------:R-:W-:Y:S01]  /*09b0*/  IMAD.MOV.U32 R7, RZ, RZ, 0x1 ;  /* 0x00000001ff077424 */ /* 0x000fe200078e00ff */
[----:B------:R3:W4:Y:S03]  /*09c0*/  F2I.U32.TRUNC.NTZ R12, R6 ;  /* 0x00000006000c7305 */ /* 0x000726000020f000 */
[----:B------:R-:W1:Y:S01]  /*09d0*/  LDC R15, c[0x0][0x648] ;  /* 0x00019200ff0f7b82 */ /* 0x000e620000000800 */
[-C--:B0-----:R-:W-:Y:S02]  /*09e0*/  SHF.L.U32 R4, R9, R26.reuse, RZ ;  /* 0x0000001a09047219 */ /* 0x081fe400000006ff */
[----:B------:R-:W-:-:S02]  /*09f0*/  SHF.R.U64 R32, R30, R26, R5 ;  /* 0x0000001a1e207219 */ /* 0x000fc40000001205 */
[----:B------:R-:W-:Y:S02]  /*0a00*/  LOP3.LUT R11, RZ, R4, RZ, 0x33, !PT ;  /* 0x00000004ff0b7212 */ /* 0x000fe400078e33ff */
[-C--:B------:R-:W-:Y:S01]  /*0a10*/  SHF.R.U32.HI R5, RZ, R26.reuse, R5 ;  /* 0x0000001aff057219 */ /* 0x080fe20000011605 */
[----:B------:R-:W0:Y:S01]  /*0a20*/  LDC R21, c[0x0][0x638] ;  /* 0x00018e00ff157b82 */ /* 0x000e220000000800 */
[----:B------:R-:W-:Y:S01]  /*0a30*/  SHF.L.U32 R10, R7, R26, RZ ;  /* 0x0000001a070a7219 */ /* 0x000fe200000006ff */
[----:B------:R-:W-:-:S06]  /*0a40*/  IMAD.MOV.U32 R4, RZ, RZ, R32 ;  /* 0x000000ffff047224 */ /* 0x000fcc00078e0020 */
[----:B------:R-:W0:Y:S01]  /*0a50*/  LDC R94, c[0x0][0x610] ;  /* 0x00018400ff5e7b82 */ /* 0x000e220000000800 */
[----:B---34-:R-:W-:Y:S05]  /*0a60*/  @!P0 BRA `(.L_x_6) ;  /* 0x0000000000288947 */ /* 0x018fea0003800000 */
[----:B------:R-:W3:Y:S02]  /*0a70*/  LDC R9, c[0x0][0x64c] ;  /* 0x00019300ff097b82 */ /* 0x000ee40000000800 */
[----:B---3--:R-:W-:-:S05]  /*0a80*/  IADD3 R9, P0, R32, R9, RZ ;  /* 0x0000000920097210 */ /* 0x008fca0007f1e0ff */
        /* <DEDUP_REMOVED lines=8> */
.L_x_6:
[----:B-1----:R-:W-:Y:S01]  /*0b10*/  SHF.R.U64 R4, R4, R15, R5 ;  /* 0x0000000f04047219 */ /* 0x002fe20000001205 */
[----:B--2---:R-:W-:Y:S01]  /*0b20*/  VIADD R5, R24, 0xffffffff ;  /* 0xffffffff18057836 */ /* 0x004fe20000000000 */
[----:B------:R-:W-:Y:S01]  /*0b30*/  LOP3.LUT R11, R30, R11, RZ, 0xc0, !PT ;  /* 0x0000000b1e0b7212 */ /* 0x000fe200078ec0ff */
[----:B------:R-:W-:Y:S02]  /*0b40*/  IMAD.MOV R12, RZ, RZ, -R12 ;  /* 0x000000ffff0c7224 */ /* 0x000fe400078e0a0c */
[----:B------:R-:W-:Y:S01]  /*0b50*/  IMAD.MOV R6, RZ, RZ, -R4 ;  /* 0x000000ffff067224 */ /* 0x000fe200078e0a04 */
[----:B------:R-:W-:Y:S01]  /*0b60*/  LOP3.LUT R5, R20, R5, RZ, 0xc0, !PT ;  /* 0x0000000514057212 */ /* 0x000fe200078ec0ff */
[----:B------:R-:W-:Y:S02]  /*0b70*/  @P3 IMAD R0, R14, R12, R3 ;  /* 0x0000000c0e003224 */ /* 0x000fe400078e0203 */
[----:B------:R-:W-:Y:S02]  /*0b80*/  IMAD R11, R10, R4, R11 ;  /* 0x000000040a0b7224 */ /* 0x000fe400078e020b */
[----:B0-----:R-:W-:-:S02]  /*0b90*/  IMAD R3, R6, R21, R32 ;  /* 0x0000001506037224 */ /* 0x001fc400078e0220 */
[----:B------:R-:W-:Y:S02]  /*0ba0*/  IMAD R94, R11, R94, R0 ;  /* 0x0000005e0b5e7224 */ /* 0x000fe400078e0200 */
[----:B------:R-:W-:Y:S02]  /*0bb0*/  IMAD R3, R3, R24, R5 ;  /* 0x0000001803037224 */ /* 0x000fe400078e0205 */
[----:B------:R-:W-:-:S03]  /*0bc0*/  IMAD.MOV.U32 R0, RZ, RZ, 0x1 ;  /* 0x00000001ff007424 */ /* 0x000fc600078e00ff */
[----:B------:R-:W-:Y:S02]  /*0bd0*/  SEL R90, R3, R94, !P3 ;  /* 0x0000005e035a7207 */ /* 0x000fe40005800000 */
[----:B------:R-:W-:-:S07]  /*0be0*/  SEL R94, R94, R3, !P3 ;  /* 0x000000035e5e7207 */ /* 0x000fce0005800000 */
.L_x_4:
[----:B------:R-:W-:-:S08]  /*0bf0*/  NOP ;  /* 0x0000000000007918 */ /* 0x000fd00000000000 */
[----:B------:R-:W0:Y:S02]  /*0c00*/  USETMAXREG.TRY_ALLOC.CTAPOOL UP0, 0xe8 ;  /* 0x000000e8000079c8 */ /* 0x000e240008000600 */
[----:B0-----:R-:W-:-:S13]  /*0c10*/  PLOP3.LUT P0, PT, PT, PT, UP0, 0x80, 0x0 ;  /* 0x000000000000781c */ /* 0x001fda0003f0f008 */
[----:B------:R-:W-:Y:S05]  /*0c20*/  @!P0 BRA `(.L_x_4) ;  /* 0xfffffffc00f08947 */ /* 0x000fea000383ffff */
[----:B------:R-:W-:Y:S01]  /*0c30*/  ULDC.64 UR4, c[0x0][0x598] ;  /* 0x0001660000047ab9 */ /* 0x000fe20000000a00 */
[----:B------:R-:W-:Y:S01]  /*0c40*/  ULDC.64 UR36, c[0x0][0x208] ;  /* 0x0000820000247ab9 */ /* 0x000fe20000000a00 */
[----:B------:R-:W-:-:S04]  /*0c50*/  ISETP.NE.U32.AND P0, PT, RZ, UR4, PT ;  /* 0x00000004ff007c0c */ /* 0x000fc8000bf05070 */
[----:B------:R-:W-:-:S13]  /*0c60*/  ISETP.NE.AND.EX P0, PT, RZ, UR5, PT, P0 ;  /* 0x00000005ff007c0c */ /* 0x000fda000bf05300 */
[----:B------:R-:W-:Y:S05]  /*0c70*/  @!P0 BRA `(.L_x_7) ;  /* 0x00000000001c8947 */ /* 0x000fea0003800000 */
[----:B------:R-:W0:Y:S02]  /*0c80*/  LDC.64 R4, c[0x0][0x598] ;  /* 0x00016600ff047b82 */ /* 0x000e240000000a00 */
[----:B0-----:R-:W2:Y:S02]  /*0c90*/  LDG.E.64 R4, desc[UR36][R4.64] ;  /* 0x0000002404047981 */ /* 0x001ea4000c1e1b00 */
[----:B--2---:R-:W-:-:S04]  /*0ca0*/  ISETP.NE.U32.AND P0, PT, R4, RZ, PT ;  /* 0x000000ff0400720c */ /* 0x004fc80003f05070 */
[----:B------:R-:W-:-:S13]  /*0cb0*/  ISETP.NE.AND.EX P0, PT, R5, RZ, PT, P0 ;  /* 0x000000ff0500720c */ /* 0x000fda0003f05300 */
[----:B------:R-:W-:Y:S05]  /*0cc0*/  @!P0 BRA `(.L_x_7) ;  /* 0x0000000000088947 */ /* 0x000fea0003800000 */
[----:B------:R0:W5:Y:S01]  /*0cd0*/  LD.E R88, desc[UR36][R4.64] ;  /* 0x0000002404587980 */ /* 0x000162000c101900 */
[----:B------:R-:W-:Y:S05]  /*0ce0*/  BRA `(.L_x_8) ;  /* 0x0000000000247947 */ /* 0x000fea0003800000 */
.L_x_7:
[----:B------:R-:W-:Y:S02]  /*0cf0*/  ULDC.64 UR4, c[0x0][0x588] ;  /* 0x0001620000047ab9 */ /* 0x000fe40000000a00 */
[----:B------:R-:W-:-:S04]  /*0d00*/  ISETP.NE.U32.AND P0, PT, RZ, UR4, PT ;  /* 0x00000004ff007c0c */ /* 0x000fc8000bf05070 */
[----:B------:R-:W-:-:S13]  /*0d10*/  ISETP.NE.AND.EX P0, PT, RZ, UR5, PT, P0 ;  /* 0x00000005ff007c0c */ /* 0x000fda000bf05300 */
[----:B------:R-:W-:Y:S05]  /*0d20*/  @!P0 BRA `(.L_x_9) ;  /* 0x00000000000c8947 */ /* 0x000fea0003800000 */
[----:B------:R-:W0:Y:S02]  /*0d30*/  LDC.64 R88, c[0x0][0x588] ;  /* 0x00016200ff587b82 */ /* 0x000e240000000a00 */
[----:B0-----:R1:W5:Y:S01]  /*0d40*/  LDG.E R88, desc[UR36][R88.64] ;  /* 0x0000002458587981 */ /* 0x001362000c1e1900 */
[----:B------:R-:W-:Y:S05]  /*0d50*/  BRA `(.L_x_8) ;  /* 0x0000000000087947 */ /* 0x000fea0003800000 */
.L_x_9:
[----:B------:R-:W-:Y:S02]  /*0d60*/  ULDC UR4, c[0x0][0x580] ;  /* 0x0001600000047ab9 */ /* 0x000fe40000000800 */
[----:B------:R-:W-:-:S07]  /*0d70*/  IMAD.U32 R88, RZ, RZ, UR4 ;  /* 0x00000004ff587e24 */ /* 0x000fce000f8e00ff */
.L_x_8:
[----:B------:R-:W-:Y:S02]  /*0d80*/  ULDC.64 UR4, c[0x0][0x5a0] ;  /* 0x0001680000047ab9 */ /* 0x000fe40000000a00 */
[----:B------:R-:W-:-:S04]  /*0d90*/  ISETP.NE.U32.AND P0, PT, RZ, UR4, PT ;  /* 0x00000004ff007c0c */ /* 0x000fc8000bf05070 */
[----:B------:R-:W-:-:S13]  /*0da0*/  ISETP.NE.AND.EX P0, PT, RZ, UR5, PT, P0 ;  /* 0x00000005ff007c0c */ /* 0x000fda000bf05300 */
[----:B------:R-:W-:Y:S05]  /*0db0*/  @!P0 BRA `(.L_x_10) ;  /* 0x00000000001c8947 */ /* 0x000fea0003800000 */
[----:B0-----:R-:W0:Y:S02]  /*0dc0*/  LDC.64 R4, c[0x0][0x5a0] ;  /* 0x00016800ff047b82 */ /* 0x001e240000000a00 */
[----:B0-----:R-:W2:Y:S02]  /*0dd0*/  LDG.E.64 R4, desc[UR36][R4.64] ;  /* 0x0000002404047981 */ /* 0x001ea4000c1e1b00 */
[----:B--2---:R-:W-:-:S04]  /*0de0*/  ISETP.NE.U32.AND P0, PT, R4, RZ, PT ;  /* 0x000000ff0400720c */ /* 0x004fc80003f05070 */
[----:B------:R-:W-:-:S13]  /*0df0*/  ISETP.NE.AND.EX P0, PT, R5, RZ, PT, P0 ;  /* 0x000000ff0500720c */ /* 0x000fda0003f05300 */
[----:B------:R-:W-:Y:S05]  /*0e00*/  @!P0 BRA `(.L_x_10) ;  /* 0x0000000000088947 */ /* 0x000fea0003800000 */
[----:B-1----:R0:W5:Y:S01]  /*0e10*/  LD.E R89, desc[UR36][R4.64] ;  /* 0x0000002404597980 */ /* 0x002162000c101900 */
[----:B------:R-:W-:Y:S05]  /*0e20*/  BRA `(.L_x_11) ;  /* 0x0000000000247947 */ /* 0x000fea0003800000 */
.L_x_10:
[----:B------:R-:W-:Y:S02]  /*0e30*/  ULDC.64 UR4, c[0x0][0x590] ;  /* 0x0001640000047ab9 */ /* 0x000fe40000000a00 */
[----:B------:R-:W-:-:S04]  /*0e40*/  ISETP.NE.U32.AND P0, PT, RZ, UR4, PT ;  /* 0x00000004ff007c0c */ /* 0x000fc8000bf05070 */
[----:B------:R-:W-:-:S13]  /*0e50*/  ISETP.NE.AND.EX P0, PT, RZ, UR5, PT, P0 ;  /* 0x00000005ff007c0c */ /* 0x000fda000bf05300 */
[----:B------:R-:W-:Y:S05]  /*0e60*/  @!P0 BRA `(.L_x_12) ;  /* 0x00000000000c8947 */ /* 0x000fea0003800000 */
[----:B0-----:R-:W1:Y:S02]  /*0e70*/  LDC.64 R4, c[0x0][0x590] ;  /* 0x00016400ff047b82 */ /* 0x001e640000000a00 */
[----:B-1----:R1:W5:Y:S01]  /*0e80*/  LDG.E R89, desc[UR36][R4.64] ;  /* 0x0000002404597981 */ /* 0x002362000c1e1900 */
[----:B------:R-:W-:Y:S05]  /*0e90*/  BRA `(.L_x_11) ;  /* 0x0000000000087947 */ /* 0x000fea0003800000 */
.L_x_12:
[----:B------:R-:W-:Y:S02]  /*0ea0*/  ULDC UR4, c[0x0][0x584] ;  /* 0x0001610000047ab9 */ /* 0x000fe40000000800 */
[----:B-1----:R-:W-:-:S07]  /*0eb0*/  IMAD.U32 R89, RZ, RZ, UR4 ;  /* 0x00000004ff597e24 */ /* 0x002fce000f8e00ff */
.L_x_11:
[----:B------:R-:W-:-:S13]  /*0ec0*/  LOP3.LUT P0, RZ, R0, 0xff, RZ, 0xc0, !PT ;  /* 0x000000ff00ff7812 */ /* 0x000fda000780c0ff */
[----:B------:R-:W-:Y:S05]  /*0ed0*/  @!P0 EXIT ;  /* 0x000000000000894d */ /* 0x000fea0003800000 */
[----:B------:R-:W-:Y:S01]  /*0ee0*/  ULDC UR4, c[0x0][0x28c] ;  /* 0x0000a30000047ab9 */ /* 0x000fe20000000800 */
[----:B------:R-:W-:Y:S01]  /*0ef0*/  LOP3.LUT R102, R19, 0x1, RZ, 0xfc, !PT ;  /* 0x0000000113667812 */ /* 0x000fe200078efcff */
[----:B------:R-:W-:Y:S01]  /*0f00*/  UIADD3 UR4, UR4, 0x3f, URZ ;  /* 0x0000003f04047890 */ /* 0x000fe2000fffe03f */
[----:B------:R-:W-:Y:S01]  /*0f10*/  UMOV UR38, URZ ;  /* 0x0000003f00267c82 */ /* 0x000fe20008000000 */
[----:B------:R-:W-:Y:S02]  /*0f20*/  UMOV UR39, URZ ;  /* 0x0000003f00277c82 */ /* 0x000fe40008000000 */
[----:B------:R-:W-:-:S04]  /*0f30*/  USHF.R.S32.HI UR5, URZ, 0x1f, UR4 ;  /* 0x0000001f3f057899 */ /* 0x000fc80008011404 */
[----:B------:R-:W-:-:S04]  /*0f40*/  ULEA.HI UR5, UR5, UR4, URZ, 0x6 ;  /* 0x0000000405057291 */ /* 0x000fc8000f8f303f */
[----:B------:R-:W-:-:S12]  /*0f50*/  USHF.R.S32.HI UR40, URZ, 0x6, UR5 ;  /* 0x000000063f287899 */ /* 0x000fd80008011405 */
.L_x_156:
[----:B------:R-:W-:Y:S01]  /*0f60*/  LOP3.LUT R0, R18, 0x80, RZ, 0xc0, !PT ;  /* 0x0000008012007812 */ /* 0x000fe200078ec0ff */
[----:B------:R-:W2:Y:S01]  /*0f70*/  S2UR UR7, SR_CgaCtaId ;  /* 0x00000000000779c3 */ /* 0x000ea20000008800 */
[----:B------:R-:W-:Y:S02]  /*0f80*/  UMOV UR6, 0x400 ;  /* 0x0000040000067882 */ /* 0x000fe40000000000 */
[----:B------:R-:W-:-:S06]  /*0f90*/  SHF.R.U32.HI R0, RZ, 0x7, R0 ;  /* 0x00000007ff007819 */ /* 0x000fcc0000011600 */
[----:B---3--:R-:W3:Y:S01]  /*0fa0*/  SHFL.IDX PT, R0, R0, RZ, 0x1f ;  /* 0x00001fff00007589 */ /* 0x008ee200000e0000 */
[----:B--2---:R-:W-:Y:S01]  /*0fb0*/  ULEA UR42, UR7, UR6, 0x18 ;  /* 0x00000006072a7291 */ /* 0x004fe2000f8ec03f */
[----:B---3--:R-:W-:-:S13]  /*0fc0*/  R2UR UR4, R0 ;  /* 0x00000000000472ca */ /* 0x008fda00000e0000 */
[----:B------:R-:W-:-:S04]  /*0fd0*/  ULEA.HI UR5, UR4, UR4, URZ, 0x1 ;  /* 0x0000000404057291 */ /* 0x000fc8000f8f083f */
[----:B------:R-:W-:-:S04]  /*0fe0*/  ULOP3.LUT UR5, UR5, 0x7fffe, URZ, 0xc0, !UPT ;  /* 0x0007fffe05057892 */ /* 0x000fc8000f8ec03f */
[----:B------:R-:W-:-:S03]  /*0ff0*/  UIADD3 UR5, UR4, -UR5, URZ ;  /* 0x8000000504057290 */ /* 0x000fc6000fffe03f */
[----:B------:R-:W-:Y:S01]  /*1000*/  ULDC UR4, c[0x0][0x28c] ;  /* 0x0000a30000047ab9 */ /* 0x000fe20000000800 */
[----:B------:R-:W-:Y:S01]  /*1010*/  ULEA UR5, UR5, UR42, 0xd ;  /* 0x0000002a05057291 */ /* 0x000fe2000f8e683f */
[----:B------:R-:W-:-:S03]  /*1020*/  ISETP.LT.AND P0, PT, RZ, UR4, PT ;  /* 0x00000004ff007c0c */ /* 0x000fc6000bf01270 */
[----:B------:R-:W-:-:S04]  /*1030*/  UIADD3 UR5, UR5, 0x100, URZ ;  /* 0x0000010005057890 */ /* 0x000fc8000fffe03f */
[----:B------:R-:W-:-:S04]  /*1040*/  USHF.R.U32.HI UR5, URZ, 0x4, UR5 ;  /* 0x000000043f057899 */ /* 0x000fc80008011605 */
[----:B------:R-:W-:Y:S02]  /*1050*/  ULOP3.LUT UR41, UR5, 0x3fff, URZ, 0xc0, !UPT ;  /* 0x00003fff05297892 */ /* 0x000fe4000f8ec03f */
[----:B01--45:R-:W-:Y:S10]  /*1060*/  @P0 BRA `(.L_x_13) ;  /* 0x0000000000400947 */ /* 0x033ff40003800000 */
[----:B------:R-:W-:Y:S01]  /*1070*/  MOV R0, 0x0 ;  /* 0x0000000000007802 */ /* 0x000fe20000000f00 */
[----:B------:R-:W-:Y:S01]  /*1080*/  ULDC.64 UR4, c[0x4][0x68] ;  /* 0x01001a0000047ab9 */ /* 0x000fe20000000a00 */
[----:B------:R-:W-:Y:S01]  /*1090*/  ULDC.64 UR6, c[0x4][0x8] ;  /* 0x0100020000067ab9 */ /* 0x000fe20000000a00 */
[----:B01----:R-:W-:Y:S01]  /*10a0*/  IMAD.U32 R4, RZ, RZ, UR4 ;  /* 0x00000004ff047e24 */ /* 0x003fe2000f8e00ff */
[----:B------:R0:W1:Y:S01]  /*10b0*/  LDC.64 R14, c[0x4][R0] ;  /* 0x01000000000e7b82 */ /* 0x0000620000000a00 */
[----:B------:R-:W-:Y:S01]  /*10c0*/  IMAD.U32 R5, RZ, RZ, UR5 ;  /* 0x00000005ff057e24 */ /* 0x000fe2000f8e00ff */
[----:B------:R-:W-:Y:S01]  /*10d0*/  ULDC.64 UR4, c[0x4][0x70] ;  /* 0x01001c0000047ab9 */ /* 0x000fe20000000a00 */
[----:B------:R-:W-:Y:S01]  /*10e0*/  IMAD.U32 R10, RZ, RZ, UR6 ;  /* 0x00000006ff0a7e24 */ /* 0x000fe2000f8e00ff */
[----:B------:R-:W-:Y:S01]  /*10f0*/  MOV R13, RZ ;  /* 0x000000ff000d7202 */ /* 0x000fe20000000f00 */
[----:B------:R-:W-:Y:S02]  /*1100*/  IMAD.U32 R6, RZ, RZ, UR4 ;  /* 0x00000004ff067e24 */ /* 0x000fe4000f8e00ff */
[----:B------:R-:W-:-:S02]  /*1110*/  IMAD.U32 R7, RZ, RZ, UR5 ;  /* 0x00000005ff077e24 */ /* 0x000fc4000f8e00ff */
[----:B------:R-:W-:Y:S02]  /*1120*/  IMAD.U32 R11, RZ, RZ, UR7 ;  /* 0x00000007ff0b7e24 */ /* 0x000fe4000f8e00ff */
[----:B------:R-:W-:Y:S02]  /*1130*/  IMAD.MOV.U32 R8, RZ, RZ, 0x1e1 ;  /* 0x000001e1ff087424 */ /* 0x000fe400078e00ff */
[----:B0-----:R-:W-:-:S07]  /*1140*/  IMAD.MOV.U32 R12, RZ, RZ, 0x1 ;  /* 0x00000001ff0c7424 */ /* 0x001fce00078e00ff */
[----:B------:R-:W-:-:S07]  /*1150*/  LEPC R20, `(.L_x_13) ;  /* 0x000000001014794e */ /* 0x000fce0000000000 */
[----:B-1---5:R-:W-:Y:S05]  /*1160*/  CALL.ABS.NOINC R14 ;  /* 0x000000000e007343 */ /* 0x022fea0003c00000 */
.L_x_13:
[----:B------:R-:W-:-:S13]  /*1170*/  ISETP.NE.AND P0, PT, R102, 0x3, PT ;  /* 0x000000036600780c */ /* 0x000fda0003f05270 */
[----:B------:R-:W-:Y:S05]  /*1180*/  @!P0 BRA `(.L_x_14) ;  /* 0x0000000000048947 */ /* 0x000fea0003800000 */
[----:B------:R-:W-:Y:S01]  /*1190*/  BPT.TRAP 0x1 ;  /* 0x000000040000795c */ /* 0x000fe20000300000 */
.L_x_14:
[----:B------:R-:W-:Y:S02]  /*11a0*/  IMAD.U32 R3, RZ, RZ, UR39 ;  /* 0x00000027ff037e24 */ /* 0x000fe4000f8e00ff */
[----:B------:R-:W-:-:S03]  /*11b0*/  IMAD.U32 R0, RZ, RZ, UR38 ;  /* 0x00000026ff007e24 */ /* 0x000fc6000f8e00ff */
[----:B------:R-:W-:Y:S02]  /*11c0*/  LEA R3, R3, UR42, 0x3 ;  /* 0x0000002a03037c11 */ /* 0x000fe4000f8e18ff */
[----:B------:R-:W-:-:S04]  /*11d0*/  SHF.L.U32 R0, R0, 0x1f, RZ ;  /* 0x0000001f00007819 */ /* 0x000fc800000006ff */
[----:B------:R2:W3:Y:S01]  /*11e0*/  SYNCS.PHASECHK.TRANS64.TRYWAIT P1, [R3+URZ], R0 ;  /* 0x00000000030075a7 */ /* 0x0004e2000802017f */
[----:B------:R-:W-:Y:S05]  /*11f0*/  @!P0 BRA `(.L_x_15) ;  /* 0x0000000000048947 */ /* 0x000fea0003800000 */
[----:B------:R-:W-:Y:S01]  /*1200*/  BPT.TRAP 0x1 ;  /* 0x000000040000795c */ /* 0x000fe20000300000 */
.L_x_15:
[----:B---3--:R-:W-:Y:S05]  /*1210*/  @P1 BRA `(.L_x_16) ;  /* 0x0000000000081947 */ /* 0x008fea0003800000 */
[----:B------:R-:W3:Y:S02]  /*1220*/  SYNCS.PHASECHK.TRANS64.TRYWAIT P1, [R3+URZ], R0 ;  /* 0x00000000030075a7 */ /* 0x000ee4000802017f */
[----:B---3--:R-:W-:Y:S05]  /*1230*/  @!P1 BRA `(.L_x_17) ;  /* 0x0000007800949947 */ /* 0x008fea0003800000 */
.L_x_16:
[----:B------:R-:W-:-:S04]  /*1240*/  UISETP.LT.AND UP0, UPT, UR40, 0x1, UPT ;  /* 0x000000012800788c */ /* 0x000fc8000bf01270 */
[----:B------:R-:W-:-:S04]  /*1250*/  USEL UR4, UR40, 0x1, UP0 ;  /* 0x0000000128047887 */ /* 0x000fc80008000000 */
[----:B------:R-:W-:-:S06]  /*1260*/  UIADD3 UR4, UR40, -UR4, URZ ;  /* 0x8000000428047290 */ /* 0x000fcc000fffe03f */
[----:B--23--:R-:W-:Y:S01]  /*1270*/  IMAD.U32 R0, RZ, RZ, UR4 ;  /* 0x00000004ff007e24 */ /* 0x00cfe2000f8e00ff */
[----:B------:R-:W-:Y:S05]  /*1280*/  WARPSYNC.ALL ;  /* 0x0000000000007948 */ /* 0x000fea0003800000 */
[----:B------:R-:W-:Y:S01]  /*1290*/  ISETP.GE.AND P1, PT, R0, 0x1, PT ;  /* 0x000000010000780c */ /* 0x000fe20003f26270 */
[----:B------:R-:W-:Y:S01]  /*12a0*/  UIADD3 UR4, UR42, 0x28100, URZ ;  /* 0x000281002a047890 */ /* 0x000fe2000fffe03f */
[----:B------:R-:W-:Y:S01]  /*12b0*/  WARPGROUP.ARRIVE ;  /* 0x00000000000079c5 */ /* 0x000fe20000000000 */
[----:B------:R-:W-:Y:S02]  /*12c0*/  ULEA UR6, UR39, UR41, 0xb ;  /* 0x0000002927067291 */ /* 0x000fe4000f8e583f */
[----:B------:R-:W-:Y:S01]  /*12d0*/  USHF.R.U32.HI UR4, URZ, 0x4, UR4 ;  /* 0x000000043f047899 */ /* 0x000fe20008011604 */
[----:B------:R-:W-:Y:S01]  /*12e0*/  UMOV UR9, 0x40000040 ;  /* 0x4000004000097882 */ /* 0x000fe20000000000 */
[----:B------:R-:W-:-:S02]  /*12f0*/  UMOV UR11, 0x40000040 ;  /* 0x40000040000b7882 */ /* 0x000fc40000000000 */
[----:B------:R-:W-:Y:S01]  /*1300*/  ULOP3.LUT UR4, UR4, 0x3fff, URZ, 0xc0, !UPT ;  /* 0x00003fff04047892 */ /* 0x000fe2000f8ec03f */
[----:B------:R-:W-:Y:S01]  /*1310*/  UMOV UR8, UR6 ;  /* 0x0000000600087c82 */ /* 0x000fe20008000000 */
[----:B------:R-:W-:Y:S02]  /*1320*/  UIADD3 UR7, UR6, 0x400, URZ ;  /* 0x0000040006077890 */ /* 0x000fe4000fffe03f */
[----:B------:R-:W-:-:S07]  /*1330*/  ULEA UR5, UR39, UR4, 0x9 ;  /* 0x0000000427057291 */ /* 0x000fce000f8e483f */
[----:B------:R-:W-:Y:S02]  /*1340*/  UMOV UR10, UR5 ;  /* 0x00000005000a7c82 */ /* 0x000fe40008000000 */
[----:B------:R-:W-:Y:S01]  /*1350*/  HGMMA.64x64x16.F32 R56, gdesc[UR8].tnspA.tnspB, RZ, !UPT, gsb0 ;  /* 0x60e00000083879f0 */ /* 0x000fe2000c0008ff */
[----:B------:R-:W-:Y:S01]  /*1360*/  UMOV UR8, UR7 ;  /* 0x0000000700087c82 */ /* 0x000fe20008000000 */
[----:B------:R-:W-:Y:S01]  /*1370*/  UMOV UR9, 0x40000040 ;  /* 0x4000004000097882 */ /* 0x000fe20000000000 */
[----:B------:R-:W-:Y:S01]  /*1380*/  UIADD3 UR7, UR6, 0x480, URZ ;  /* 0x0000048006077890 */ /* 0x000fe2000fffe03f */
[----:B------:R-:W-:Y:S02]  /*1390*/  WARPGROUP.DEPBAR.LE gsb0, 0x0 ;  /* 0x00008000000079c5 */ /* 0x000fe40000010000 */
[----:B------:R-:W-:-:S06]  /*13a0*/  WARPGROUP.ARRIVE ;  /* 0x00000000000079c5 */ /* 0x000fcc0000000000 */
[----:B------:R-:W-:Y:S01]  /*13b0*/  HGMMA.64x64x16.F32 R24, gdesc[UR8].tnspA.tnspB, RZ, !UPT, gsb0 ;  /* 0x60e00000081879f0 */ /* 0x000fe2000c0008ff */
[----:B------:R-:W-:Y:S02]  /*13c0*/  UIADD3 UR8, UR6, 0x80, URZ ;  /* 0x0000008006087890 */ /* 0x000fe4000fffe03f */
[----:B------:R-:W-:Y:S01]  /*13d0*/  UIADD3 UR10, UR5, 0x80, URZ ;  /* 0x00000080050a7890 */ /* 0x000fe2000fffe03f */
[----:B------:R-:W-:Y:S01]  /*13e0*/  UMOV UR9, 0x40000040 ;  /* 0x4000004000097882 */ /* 0x000fe20000000000 */
[----:B------:R-:W-:Y:S01]  /*13f0*/  UMOV UR11, 0x40000040 ;  /* 0x40000040000b7882 */ /* 0x000fe20000000000 */
[----:B------:R-:W-:Y:S02]  /*1400*/  WARPGROUP.DEPBAR.LE gsb0, 0x0 ;  /* 0x00008000000079c5 */ /* 0x000fe40000010000 */
[----:B------:R-:W-:-:S06]  /*1410*/  WARPGROUP.ARRIVE ;  /* 0x00000000000079c5 */ /* 0x000fcc0000000000 */
[----:B------:R-:W-:Y:S01]  /*1420*/  HGMMA.64x64x16.F32 R56, gdesc[UR8].tnspA.tnspB, R56, gsb0 ;  /* 0x60e00000083879f0 */ /* 0x000fe20008000838 */
[----:B------:R-:W-:Y:S01]  /*1430*/  UMOV UR8, UR7 ;  /* 0x0000000700087c82 */ /* 0x000fe20008000000 */
[----:B------:R-:W-:Y:S01]  /*1440*/  UMOV UR9, 0x40000040 ;  /* 0x4000004000097882 */ /* 0x000fe20000000000 */
[----:B------:R-:W-:Y:S01]  /*1450*/  UIADD3 UR7, UR6, 0x500, URZ ;  /* 0x0000050006077890 */ /* 0x000fe2000fffe03f */
[----:B------:R-:W-:Y:S02]  /*1460*/  WARPGROUP.DEPBAR.LE gsb0, 0x0 ;  /* 0x00008000000079c5 */ /* 0x000fe40000010000 */
[----:B------:R-:W-:-:S06]  /*1470*/  WARPGROUP.ARRIVE ;  /* 0x00000000000079c5 */ /* 0x000fcc0000000000 */
[----:B------:R-:W-:Y:S01]  /*1480*/  HGMMA.64x64x16.F32 R24, gdesc[UR8].tnspA.tnspB, R24, gsb0 ;  /* 0x60e00000081879f0 */ /* 0x000fe20008000818 */
        /* <DEDUP_REMOVED lines=9> */
[----:B------:R-:W-:Y:S02]  /*1520*/  WARPGROUP.DEPBAR.LE gsb0, 0x0 ;  /* 0x00008000000079c5 */ /* 0x000fe40000010000 */
[----:B------:R-:W-:-:S06]  /*1530*/  WARPGROUP.ARRIVE ;  /* 0x00000000000079c5 */ /* 0x000fcc0000000000 */
[----:B------:R-:W-:Y:S01]  /*1540*/  HGMMA.64x64x16.F32 R24, gdesc[UR8].tnspA.tnspB, R24, gsb0 ;  /* 0x60e00000081879f0 */ /* 0x000fe20008000818 */
[----:B------:R-:W-:Y:S02]  /*1550*/  UIADD3 UR8, UR6, 0x180, URZ ;  /* 0x0000018006087890 */ /* 0x000fe4000fffe03f */
[----:B------:R-:W-:Y:S01]  /*1560*/  UIADD3 UR10, UR5, 0x180, URZ ;  /* 0x00000180050a7890 */ /* 0x000fe2000fffe03f */
[----:B------:R-:W-:Y:S01]  /*1570*/  UMOV UR9, 0x40000040 ;  /* 0x4000004000097882 */ /* 0x000fe20000000000 */
[----:B------:R-:W-:Y:S01]  /*1580*/  UMOV UR11, 0x40000040 ;  /* 0x40000040000b7882 */ /* 0x000fe20000000000 */
[----:B------:R-:W-:Y:S01]  /*1590*/  UIADD3 UR6, UR6, 0x580, URZ ;  /* 0x0000058006067890 */ /* 0x000fe2000fffe03f */
[----:B------:R-:W-:Y:S02]  /*15a0*/  WARPGROUP.DEPBAR.LE gsb0, 0x0 ;  /* 0x00008000000079c5 */ /* 0x000fe40000010000 */
[----:B------:R-:W-:-:S06]  /*15b0*/  WARPGROUP.ARRIVE ;  /* 0x00000000000079c5 */ /* 0x000fcc0000000000 */
[----:B------:R-:W-:Y:S01]  /*15c0*/  HGMMA.64x64x16.F32 R56, gdesc[UR8].tnspA.tnspB, R56, gsb0 ;  /* 0x60e00000083879f0 */ /* 0x000fe20008000838 */
[----:B------:R-:W-:Y:S01]  /*15d0*/  UMOV UR8, UR6 ;  /* 0x0000000600087c82 */ /* 0x000fe20008000000 */
[----:B------:R-:W-:Y:S01]  /*15e0*/  UMOV UR9, 0x40000040 ;  /* 0x4000004000097882 */ /* 0x000fe20000000000 */
[----:B------:R-:W-:Y:S02]  /*15f0*/  WARPGROUP.DEPBAR.LE gsb0, 0x0 ;  /* 0x00008000000079c5 */ /* 0x000fe40000010000 */
[----:B------:R-:W-:-:S06]  /*1600*/  WARPGROUP.ARRIVE ;  /* 0x00000000000079c5 */ /* 0x000fcc0000000000 */
[----:B------:R-:W-:Y:S03]  /*1610*/  HGMMA.64x64x16.F32 R24, gdesc[UR8].tnspA.tnspB, R24, gsb0 ;  /* 0x60e00000081879f0 */ /* 0x000fe60008000818 */
[----:B------:R-:W-:Y:S02]  /*1620*/  WARPGROUP.DEPBAR.LE gsb0, 0x0 ;  /* 0x00008000000079c5 */ /* 0x000fe40000010000 */
[----:B------:R-:W-:Y:S05]  /*1630*/  @!P1 BRA `(.L_x_18) ;  /* 0x0000000400789947 */ /* 0x000fea0003800000 */
[----:B------:R-:W-:-:S04]  /*1640*/  UIADD3 UR5, UR39, 0x1, URZ ;  /* 0x0000000127057890 */ /* 0x000fc8000fffe03f */
[----:B------:R-:W-:-:S04]  /*1650*/  UISETP.NE.AND UP0, UPT, UR5, 0x5, UPT ;  /* 0x000000050500788c */ /* 0x000fc8000bf05270 */
[----:B------:R-:W-:Y:S02]  /*1660*/  USEL UR6, URZ, 0x1, UP0 ;  /* 0x000000013f067887 */ /* 0x000fe40008000000 */
[----:B------:R-:W-:Y:S02]  /*1670*/  USEL UR5, UR5, URZ, UP0 ;  /* 0x0000003f05057287 */ /* 0x000fe40008000000 */
[----:B------:R-:W-:-:S06]  /*1680*/  ULOP3.LUT UR6, UR38, UR6, URZ, 0x3c, !UPT ;  /* 0x0000000626067292 */ /* 0x000fcc000f8e3c3f */
[----:B01----:R-:W-:Y:S01]  /*1690*/  IMAD.U32 R5, RZ, RZ, UR6 ;  /* 0x00000006ff057e24 */ /* 0x003fe2000f8e00ff */
[----:B------:R-:W-:-:S06]  /*16a0*/  UMOV UR6, UR39 ;  /* 0x0000002700067c82 */ /* 0x000fcc0008000000 */
.L_x_25:
[----:B01----:R-:W-:Y:S05]  /*16b0*/  @!P0 BRA `(.L_x_19) ;  /* 0x0000000000048947 */ /* 0x003fea0003800000 */
[----:B------:R-:W-:Y:S01]  /*16c0*/  BPT.TRAP 0x1 ;  /* 0x000000040000795c */ /* 0x000fe20000300000 */
.L_x_19:
[----:B------:R-:W0:Y:S01]  /*16d0*/  S2UR UR8, SR_CgaCtaId ;  /* 0x00000000000879c3 */ /* 0x000e220000008800 */
[----:B------:R-:W-:Y:S01]  /*16e0*/  UMOV UR7, 0x400 ;  /* 0x0000040000077882 */ /* 0x000fe20000000000 */
[----:B------:R-:W-:Y:S01]  /*16f0*/  SHF.L.U32 R3, R5, 0x1f, RZ ;  /* 0x0000001f05037819 */ /* 0x000fe200000006ff */
[----:B0-----:R-:W-:-:S04]  /*1700*/  ULEA UR14, UR8, UR7, 0x18 ;  /* 0x00000007080e7291 */ /* 0x001fc8000f8ec03f */
[----:B------:R-:W-:-:S09]  /*1710*/  ULEA UR7, UR5, UR14, 0x3 ;  /* 0x0000000e05077291 */ /* 0x000fd2000f8e183f */
[----:B------:R0:W1:Y:S01]  /*1720*/  SYNCS.PHASECHK.TRANS64.TRYWAIT P1, [UR7], R3 ;  /* 0x00000003ff0075a7 */ /* 0x0000620008020147 */
[----:B------:R-:W-:Y:S05]  /*1730*/  @!P0 BRA `(.L_x_20) ;  /* 0x0000000000048947 */ /* 0x000fea0003800000 */
[----:B------:R-:W-:Y:S01]  /*1740*/  BPT.TRAP 0x1 ;  /* 0x000000040000795c */ /* 0x000fe20000300000 */
.L_x_20:
[----:B-1----:R-:W-:Y:S05]  /*1750*/  @P1 BRA `(.L_x_21) ;  /* 0x0000000000081947 */ /* 0x002fea0003800000 */
[----:B------:R-:W1:Y:S02]  /*1760*/  SYNCS.PHASECHK.TRANS64.TRYWAIT P1, [UR7], R3 ;  /* 0x00000003ff0075a7 */ /* 0x000e640008020147 */
[----:B-1----:R-:W-:Y:S05]  /*1770*/  @!P1 BRA `(.L_x_22) ;  /* 0x0000007400589947 */ /* 0x002fea0003800000 */
.L_x_21:
[----:B------:R-:W-:Y:S01]  /*1780*/  ULEA UR7, UR5, UR4, 0x9 ;  /* 0x0000000405077291 */ /* 0x000fe2000f8e483f */
[----:B------:R-:W-:Y:S01]  /*1790*/  WARPGROUP.ARRIVE ;  /* 0x00000000000079c5 */ /* 0x000fe20000000000 */
[----:B------:R-:W-:Y:S01]  /*17a0*/  ULEA UR12, UR5, UR41, 0xb ;  /* 0x00000029050c7291 */ /* 0x000fe2000f8e583f */
[----:B------:R-:W-:Y:S01]  /*17b0*/  UMOV UR11, 0x40000040 ;  /* 0x40000040000b7882 */ /* 0x000fe20000000000 */
[----:B------:R-:W-:Y:S02]  /*17c0*/  UMOV UR9, 0x40000040 ;  /* 0x4000004000097882 */ /* 0x000fe40000000000 */
[----:B------:R-:W-:Y:S01]  /*17d0*/  UIADD3 UR13, UR12, 0x400, URZ ;  /* 0x000004000c0d7890 */ /* 0x000fe2000fffe03f */
[----:B------:R-:W-:Y:S02]  /*17e0*/  UMOV UR10, UR7 ;  /* 0x00000007000a7c82 */ /* 0x000fe40008000000 */
[----:B------:R-:W-:Y:S02]  /*17f0*/  UMOV UR8, UR12 ;  /* 0x0000000c00087c82 */ /* 0x000fe40008000000 */
[----:B------:R-:W-:Y:S01]  /*1800*/  HGMMA.64x64x16.F32 R56, gdesc[UR8].tnspA.tnspB, R56, gsb0 ;  /* 0x60e00000083879f0 */ /* 0x000fe20008000838 */
[----:B------:R-:W-:Y:S01]  /*1810*/  UMOV UR9, 0x40000040 ;  /* 0x4000004000097882 */ /* 0x000fe20000000000 */
[----:B------:R-:W-:Y:S01]  /*1820*/  UMOV UR8, UR13 ;  /* 0x0000000d00087c82 */ /* 0x000fe20008000000 */
[----:B------:R-:W-:Y:S01]  /*1830*/  UIADD3 UR13, UR12, 0x480, URZ ;  /* 0x000004800c0d7890 */ /* 0x000fe2000fffe03f */
[----:B------:R-:W-:-:S02]  /*1840*/  WARPGROUP.DEPBAR.LE gsb0, 0x0 ;  /* 0x00008000000079c5 */ /* 0x000fc40000010000 */
        /* <DEDUP_REMOVED lines=42> */
[----:B------:R-:W-:Y:S01]  /*1af0*/  BPT.TRAP 0x1 ;  /* 0x000000040000795c */ /* 0x000fe20000300000 */
.L_x_23:
[----:B------:R-:W-:Y:S01]  /*1b00*/  ULEA UR7, UR6, UR14, 0x3 ;  /* 0x0000000e06077291 */ /* 0x000fe2000f8e183f */
[----:B------:R-:W-:-:S03]  /*1b10*/  ISETP.GT.U32.AND P1, PT, R19, 0x1, PT ;  /* 0x000000011300780c */ /* 0x000fc60003f24070 */
[----:B------:R-:W-:-:S04]  /*1b20*/  UIADD3 UR7, UR7, 0x28, URZ ;  /* 0x0000002807077890 */ /* 0x000fc8000fffe03f */
[----:B------:R-:W-:-:S09]  /*1b30*/  UPRMT UR7, URZ, 0x654, UR7 ;  /* 0x000006543f077896 */ /* 0x000fd20008000007 */
[----:B------:R-:W-:Y:S01]  /*1b40*/  SYNCS.ARRIVE.TRANS64.RED.A1T0 RZ, [UR7], RZ ;  /* 0x000000ffffff79a7 */ /* 0x000fe20008100407 */
[----:B------:R-:W-:Y:S05]  /*1b50*/  @P1 BRA `(.L_x_24) ;  /* 0x0000000000041947 */ /* 0x000fea0003800000 */
[----:B------:R-:W-:Y:S01]  /*1b60*/  BPT.TRAP 0x1 ;  /* 0x000000040000795c */ /* 0x000fe20000300000 */
.L_x_24:
[----:B------:R-:W-:Y:S01]  /*1b70*/  UIADD3 UR5, UR5, 0x1, URZ ;  /* 0x0000000105057890 */ /* 0x000fe2000fffe03f */
[C---:B------:R-:W-:Y:S01]  /*1b80*/  ISETP.GT.AND P1, PT, R0.reuse, 0x1, PT ;  /* 0x000000010000780c */ /* 0x040fe20003f24270 */
[----:B------:R-:W-:Y:S01]  /*1b90*/  UIADD3 UR6, UR6, 0x1, URZ ;  /* 0x0000000106067890 */ /* 0x000fe2000fffe03f */
[----:B------:R-:W-:Y:S01]  /*1ba0*/  VIADD R0, R0, 0xffffffff ;  /* 0xffffffff00007836 */ /* 0x000fe20000000000 */
[----:B------:R-:W-:Y:S02]  /*1bb0*/  UISETP.NE.AND UP0, UPT, UR5, 0x5, UPT ;  /* 0x000000050500788c */ /* 0x000fe4000bf05270 */
[----:B------:R-:W-:Y:S02]  /*1bc0*/  UISETP.NE.AND UP1, UPT, UR6, 0x5, UPT ;  /* 0x000000050600788c */ /* 0x000fe4000bf25270 */
[----:B------:R-:W-:Y:S02]  /*1bd0*/  USEL UR7, URZ, 0x1, UP0 ;  /* 0x000000013f077887 */ /* 0x000fe40008000000 */
[----:B------:R-:W-:-:S02]  /*1be0*/  USEL UR5, UR5, URZ, UP0 ;  /* 0x0000003f05057287 */ /* 0x000fc40008000000 */
[----:B------:R-:W-:Y:S02]  /*1bf0*/  USEL UR6, UR6, URZ, UP1 ;  /* 0x0000003f06067287 */ /* 0x000fe40008800000 */
[----:B------:R-:W-:Y:S01]  /*1c00*/  LOP3.LUT R5, R5, UR7, RZ, 0x3c, !PT ;  /* 0x0000000705057c12 */ /* 0x000fe2000f8e3cff */
[----:B------:R-:W-:Y:S09]  /*1c10*/  @P1 BRA `(.L_x_25) ;  /* 0xfffffff800a41947 */ /* 0x000ff2000383ffff */
.L_x_18:
[----:B------:R-:W2:Y:S02]  /*1c20*/  LDC R0, c[0x0][0x28c] ;  /* 0x0000a300ff007b82 */ /* 0x000ea40000000800 */
[----:B--2---:R-:W-:-:S13]  /*1c30*/  ISETP.GE.AND P1, PT, R0, 0x1, PT ;  /* 0x000000010000780c */ /* 0x004fda0003f26270 */
[----:B------:R-:W-:Y:S05]  /*1c40*/  @!P1 BRA `(.L_x_26) ;  /* 0x0000000000489947 */ /* 0x000fea0003800000 */
[----:B------:R-:W-:Y:S05]  /*1c50*/  @!P0 BRA `(.L_x_27) ;  /* 0x0000000000048947 */ /* 0x000fea0003800000 */
[----:B------:R-:W-:Y:S01]  /*1c60*/  BPT.TRAP 0x1 ;  /* 0x000000040000795c */ /* 0x000fe20000300000 */
.L_x_27:
[----:B------:R-:W2:Y:S01]  /*1c70*/  S2UR UR7, SR_CgaCtaId ;  /* 0x00000000000779c3 */ /* 0x000ea20000008800 */
[----:B------:R-:W-:Y:S01]  /*1c80*/  UISETP.LT.AND UP0, UPT, UR40, 0x1, UPT ;  /* 0x000000012800788c */ /* 0x000fe2000bf01270 */
[----:B------:R-:W-:-:S03]  /*1c90*/  ISETP.GT.U32.AND P0, PT, R19, 0x1, PT ;  /* 0x000000011300780c */ /* 0x000fc60003f04070 */
[----:B------:R-:W-:-:S04]  /*1ca0*/  USEL UR6, UR40, 0x1, UP0 ;  /* 0x0000000128067887 */ /* 0x000fc80008000000 */
[----:B------:R-:W-:-:S04]  /*1cb0*/  UIADD3 UR6, UR39, UR40, -UR6 ;  /* 0x0000002827067290 */ /* 0x000fc8000fffe806 */
[----:B------:R-:W-:-:S04]  /*1cc0*/  UIMAD.WIDE.U32 UR4, UR6, -0x33333333, URZ ;  /* 0xcccccccd060478a5 */ /* 0x000fc8000f8e003f */
[----:B------:R-:W-:-:S03]  /*1cd0*/  USHF.R.U32.HI UR4, URZ, 0x2, UR5 ;  /* 0x000000023f047899 */ /* 0x000fc60008011605 */
[----:B------:R-:W-:Y:S01]  /*1ce0*/  UMOV UR5, 0x400 ;  /* 0x0000040000057882 */ /* 0x000fe20000000000 */
[----:B------:R-:W-:Y:S02]  /*1cf0*/  UIMAD UR6, UR4, -0x5, UR6 ;  /* 0xfffffffb040678a4 */ /* 0x000fe4000f8e0206 */
[----:B--2---:R-:W-:-:S04]  /*1d00*/  ULEA UR5, UR7, UR5, 0x18 ;  /* 0x0000000507057291 */ /* 0x004fc8000f8ec03f */
[----:B------:R-:W-:-:S04]  /*1d10*/  ULEA UR6, UR6, UR5, 0x3 ;  /* 0x0000000506067291 */ /* 0x000fc8000f8e183f */
[----:B------:R-:W-:-:S04]  /*1d20*/  UIADD3 UR6, UR6, 0x28, URZ ;  /* 0x0000002806067890 */ /* 0x000fc8000fffe03f */
[----:B------:R-:W-:-:S09]  /*1d30*/  UPRMT UR6, URZ, 0x654, UR6 ;  /* 0x000006543f067896 */ /* 0x000fd20008000006 */
[----:B------:R-:W-:Y:S01]  /*1d40*/  SYNCS.ARRIVE.TRANS64.RED.A1T0 RZ, [UR6], RZ ;  /* 0x000000ffffff79a7 */ /* 0x000fe20008100406 */
[----:B------:R-:W-:Y:S05]  /*1d50*/  @P0 BRA `(.L_x_26) ;  /* 0x0000000000040947 */ /* 0x000fea0003800000 */
[----:B------:R-:W-:Y:S01]  /*1d60*/  BPT.TRAP 0x1 ;  /* 0x000000040000795c */ /* 0x000fe20000300000 */
.L_x_26:
[----:B------:R-:W2:Y:S01]  /*1d70*/  LDC R6, c[0x0][0x288] ;  /* 0x0000a200ff067b82 */ /* 0x000ea20000000800 */
[----:B01----:R-:W-:Y:S01]  /*1d80*/  LOP3.LUT R5, R18, 0x3, RZ, 0xc0, !PT ;  /* 0x0000000312057812 */ /* 0x003fe200078ec0ff */
[----:B------:R-:W-:Y:S01]  /*1d90*/  IMAD.SHL.U32 R11, R90, 0x40, RZ ;  /* 0x000000405a0b7824 */ /* 0x000fe200078e00ff */
[----:B------:R-:W-:Y:S01]  /*1da0*/  SHF.R.U32.HI R3, RZ, 0x2, R18 ;  /* 0x00000002ff037819 */ /* 0x000fe20000011612 */
[----:B------:R-:W-:Y:S01]  /*1db0*/  UIADD3 UR39, UR40, UR39, URZ ;  /* 0x0000002728277290 */ /* 0x000fe2000fffe03f */
[----:B------:R-:W-:Y:S01]  /*1dc0*/  LOP3.LUT R4, R18, 0x60, RZ, 0xc0, !PT ;  /* 0x0000006012047812 */ /* 0x000fe200078ec0ff */
[----:B------:R-:W-:Y:S01]  /*1dd0*/  ULDC UR7, c[0x0][0x284] ;  /* 0x0000a10000077ab9 */ /* 0x000fe20000000800 */
[----:B------:R-:W-:Y:S01]  /*1de0*/  LOP3.LUT R0, R22, 0x1, RZ, 0xc0, !PT ;  /* 0x0000000116007812 */ /* 0x000fe200078ec0ff */
[----:B------:R-:W-:Y:S01]  /*1df0*/  UISETP.GT.U32.AND UP0, UPT, UR39, 0x4, UPT ;  /* 0x000000042700788c */ /* 0x000fe2000bf04070 */
[----:B------:R-:W-:Y:S01]  /*1e00*/  LOP3.LUT R3, R3, 0x7, RZ, 0xc0, !PT ;  /* 0x0000000703037812 */ /* 0x000fe200078ec0ff */
[----:B------:R-:W-:Y:S01]  /*1e10*/  UISETP.GE.U32.AND UP1, UPT, UR40, 0x5, UPT ;  /* 0x000000052800788c */ /* 0x000fe2000bf26070 */
[----:B------:R-:W-:Y:S01]  /*1e20*/  SHF.R.U32.HI R4, RZ, 0x1, R4 ;  /* 0x00000001ff047819 */ /* 0x000fe20000011604 */
[----:B------:R-:W-:Y:S01]  /*1e30*/  IMAD.SHL.U32 R8, R0, 0x40, RZ ;  /* 0x0000004000087824 */ /* 0x000fe200078e00ff */
[----:B------:R-:W-:Y:S01]  /*1e40*/  UISETP.LT.U32.AND UP0, UPT, UR40, 0x5, UP0 ;  /* 0x000000052800788c */ /* 0x000fe20008701070 */
[----:B------:R-:W-:Y:S01]  /*1e50*/  SHF.R.S32.HI R21, RZ, 0x1f, R23 ;  /* 0x0000001fff157819 */ /* 0x000fe20000011417 */
[----:B------:R-:W-:Y:S01]  /*1e60*/  ULDC.64 UR8, c[0x0][0x5d0] ;  /* 0x0001740000087ab9 */ /* 0x000fe20000000a00 */
[--C-:B------:R-:W-:Y:S01]  /*1e70*/  IADD3 R7, RZ, -R4, -R3.reuse ;  /* 0x80000004ff077210 */ /* 0x100fe20007ffe803 */
[----:B------:R-:W-:Y:S01]  /*1e80*/  UIMAD.WIDE.U32 UR4, UR39, -0x33333333, URZ ;  /* 0xcccccccd270478a5 */ /* 0x000fe2000f8e003f */
[----:B------:R-:W-:Y:S01]  /*1e90*/  LOP3.LUT R3, R8, 0x40, R3, 0xe2, !PT ;  /* 0x0000004008037812 */ /* 0x000fe200078ee203 */
[----:B------:R-:W-:Y:S01]  /*1ea0*/  USEL UR6, URZ, 0x1, !UP0 ;  /* 0x000000013f067887 */ /* 0x000fe2000c000000 */
[----:B------:R-:W-:Y:S01]  /*1eb0*/  IMAD R8, R21, UR8, RZ ;  /* 0x0000000815087c24 */ /* 0x000fe2000f8e02ff */
[----:B------:R-:W-:Y:S01]  /*1ec0*/  USHF.R.U32.HI UR4, URZ, 0x2, UR5 ;  /* 0x000000023f047899 */ /* 0x000fe20008011605 */
[----:B------:R-:W-:Y:S01]  /*1ed0*/  IMAD R0, R0, -0x40, R7 ;  /* 0xffffffc000007824 */ /* 0x000fe200078e0207 */
[----:B------:R-:W-:Y:S01]  /*1ee0*/  ULOP3.LUT UR38, UR38, UR6, URZ, 0x3c, !UPT ;  /* 0x0000000626267292 */ /* 0x000fe2000f8e3c3f */
[----:B--2---:R-:W-:Y:S01]  /*1ef0*/  IMAD R10, R5, -0x2, R6 ;  /* 0xfffffffe050a7824 */ /* 0x004fe200078e0206 */
[----:B------:R-:W-:Y:S01]  /*1f00*/  ISETP.GE.AND P0, PT, R11, R6, PT ;  /* 0x000000060b00720c */ /* 0x000fe20003f06270 */
[----:B------:R-:W-:Y:S01]  /*1f10*/  IMAD.SHL.U32 R5, R94, 0x100, RZ ;  /* 0x000001005e057824 */ /* 0x000fe200078e00ff */
[----:B------:R-:W-:Y:S01]  /*1f20*/  UIMAD UR39, UR4, -0x5, UR39 ;  /* 0xfffffffb042778a4 */ /* 0x000fe2000f8e0227 */
[----:B------:R-:W-:Y:S01]  /*1f30*/  IMAD.SHL.U32 R6, R18, 0x2, RZ ;  /* 0x0000000212067824 */ /* 0x000fe200078e00ff */
[----:B------:R-:W-:Y:S01]  /*1f40*/  @UP1 ULOP3.LUT UR38, UR38, 0x1, UR4, 0x78, !UPT ;  /* 0x0000000126261892 */ /* 0x000fe2000f8e7804 */
[----:B------:R-:W-:Y:S01]  /*1f50*/  IMAD.WIDE R94, R94, 0x100, RZ ;  /* 0x000001005e5e7825 */ /* 0x000fe200078e02ff */
[----:B------:R-:W-:-:S02]  /*1f60*/  ISETP.GE.OR P0, PT, R5, UR7, P0 ;  /* 0x0000000705007c0c */ /* 0x000fc40008706670 */
[----:B------:R-:W-:Y:S01]  /*1f70*/  LOP3.LUT R6, R11, 0x6, R6, 0xf8, !PT ;  /* 0x000000060b067812 */ /* 0x000fe200078ef806 */
[----:B------:R-:W-:Y:S01]  /*1f80*/  IMAD R13, R23, UR9, R8 ;  /* 0x00000009170d7c24 */ /* 0x000fe2000f8e0208 */
[----:B------:R-:W-:Y:S01]  /*1f90*/  LOP3.LUT R113, R94, R3, R4, 0xfe, !PT ;  /* 0x000000035e717212 */ /* 0x000fe200078efe04 */
[----:B------:R-:W-:Y:S01]  /*1fa0*/  IMAD.IADD R4, R10, 0x1, -R11 ;  /* 0x000000010a047824 */ /* 0x000fe200078e0a0b */
[----:B------:R-:W-:Y:S02]  /*1fb0*/  SHF.R.S32.HI R7, RZ, 0x1f, R6 ;  /* 0x0000001fff077819 */ /* 0x000fe40000011406 */
[----:B------:R-:W-:Y:S01]  /*1fc0*/  IADD3 R3, -R5, UR7, R0 ;  /* 0x0000000705037c10 */ /* 0x000fe2000fffe100 */
[----:B------:R-:W-:Y:S02]  /*1fd0*/  IMAD.MOV.U32 R0, RZ, RZ, -0x1 ;  /* 0xffffffffff007424 */ /* 0x000fe400078e00ff */
[----:B------:R-:W-:-:S04]  /*1fe0*/  IMAD.WIDE.U32 R8, R23, UR8, R6 ;  /* 0x0000000817087c25 */ /* 0x000fc8000f8e0006 */
[----:B------:R-:W-:Y:S01]  /*1ff0*/  IMAD.IADD R9, R9, 0x1, R13 ;  /* 0x0000000109097824 */ /* 0x000fe200078e020d */
[----:B------:R-:W-:Y:S06]  /*2000*/  @P0 BRA `(.L_x_28) ;  /* 0x0000004c007c0947 */ /* 0x000fec0003800000 */
[----:B------:R-:W0:Y:S01]  /*2010*/  LDC.64 R12, c[0x0][0x5c8] ;  /* 0x00017200ff0c7b82 */ /* 0x000e220000000a00 */
[----:B-----5:R-:W-:Y:S01]  /*2020*/  FSETP.NEU.AND P1, PT, R89, RZ, PT ;  /* 0x000000ff5900720b */ /* 0x020fe20003f2d000 */
[----:B------:R-:W-:Y:S01]  /*2030*/  BSSY B0, `(.L_x_28) ;  /* 0x00004dc000007945 */ /* 0x000fe20003800000 */
[----:B------:R-:W-:-:S04]  /*2040*/  ISETP.GT.AND P6, PT, R4, RZ, PT ;  /* 0x000000ff0400720c */ /* 0x000fc80003fc4270 */
[----:B------:R-:W-:Y:S01]  /*2050*/  ISETP.GT.AND P0, PT, R3, RZ, P6 ;  /* 0x000000ff0300720c */ /* 0x000fe20003704270 */
[-C--:B0-----:R-:W-:Y:S02]  /*2060*/  IMAD R10, R95, R12.reuse, RZ ;  /* 0x0000000c5f0a7224 */ /* 0x081fe400078e02ff */
[----:B------:R-:W-:-:S04]  /*2070*/  IMAD.WIDE.U32 R104, R113, R12, R8 ;  /* 0x0000000c71687225 */ /* 0x000fc800078e0008 */
[----:B------:R-:W-:-:S04]  /*2080*/  IMAD R5, R113, R13, R10 ;  /* 0x0000000d71057224 */ /* 0x000fc800078e020a */
[----:B------:R-:W-:Y:S01]  /*2090*/  IMAD.IADD R93, R105, 0x1, R5 ;  /* 0x00000001695d7824 */ /* 0x000fe200078e0205 */
[----:B------:R-:W-:Y:S06]  /*20a0*/  @!P1 BRA `(.L_x_29) ;  /* 0x0000003400789947 */ /* 0x000fec0003800000 */
[----:B------:R-:W0:Y:S01]  /*20b0*/  LDC.64 R14, c[0x0][0x5b8] ;  /* 0x00016e00ff0e7b82 */ /* 0x000e220000000a00 */
[----:B------:R-:W-:-:S07]  /*20c0*/  ULDC.64 UR4, c[0x0][0x5c0] ;  /* 0x0001700000047ab9 */ /* 0x000fce0000000a00 */
[----:B------:R-:W1:Y:S08]  /*20d0*/  LDC.64 R96, c[0x0][0x5b0] ;  /* 0x00016c00ff607b82 */ /* 0x000e700000000a00 */
[----:B------:R-:W2:Y:S01]  /*20e0*/  LDC.64 R10, c[0x0][0x5a8] ;  /* 0x00016a00ff0a7b82 */ /* 0x000ea20000000a00 */
[-C--:B0-----:R-:W-:Y:S02]  /*20f0*/  IMAD R8, R21, R14.reuse, RZ ;  /* 0x0000000e15087224 */ /* 0x081fe400078e02ff */
[----:B------:R-:W-:-:S04]  /*2100*/  IMAD.WIDE.U32 R20, R23, R14, R6 ;  /* 0x0000000e17147225 */ /* 0x000fc800078e0006 */
[----:B------:R-:W-:Y:S02]  /*2110*/  IMAD R103, R23, R15, R8 ;  /* 0x0000000f17677224 */ /* 0x000fe400078e0208 */
[-C--:B-1----:R-:W-:Y:S02]  /*2120*/  IMAD R8, R95, R96.reuse, RZ ;  /* 0x000000605f087224 */ /* 0x082fe400078e02ff */
[----:B------:R-:W-:Y:S02]  /*2130*/  IMAD.IADD R91, R21, 0x1, R103 ;  /* 0x00000001155b7824 */ /* 0x000fe400078e0267 */
[----:B------:R-:W-:Y:S02]  /*2140*/  IMAD.MOV.U32 R90, RZ, RZ, R20 ;  /* 0x000000ffff5a7224 */ /* 0x000fe400078e0014 */
[C---:B------:R-:W-:Y:S02]  /*2150*/  IMAD R109, R113.reuse, R97, R8 ;  /* 0x00000061716d7224 */ /* 0x040fe400078e0208 */
[----:B------:R-:W-:-:S04]  /*2160*/  IMAD.WIDE.U32 R8, R113, R96, R90 ;  /* 0x0000006071087225 */ /* 0x000fc800078e005a */
[----:B------:R-:W-:Y:S01]  /*2170*/  IMAD.IADD R5, R9, 0x1, R109 ;  /* 0x0000000109057824 */ /* 0x000fe200078e026d */
[----:B--2---:R-:W-:-:S04]  /*2180*/  LEA R98, P1, R8, R10, 0x1 ;  /* 0x0000000a08627211 */ /* 0x004fc800078208ff */
[----:B------:R-:W-:-:S05]  /*2190*/  LEA.HI.X R99, R8, R11, R5, 0x1, P1 ;  /* 0x0000000b08637211 */ /* 0x000fca00008f0c05 */
[----:B------:R-:W2:Y:S01]  /*21a0*/  @P0 LDG.E.LTC128B.U16 R5, desc[UR36][R98.64] ;  /* 0x0000002462050981 */ /* 0x000ea2000c1e1520 */
[----:B------:R-:W-:Y:S01]  /*21b0*/  ISETP.GT.AND P4, PT, R4, 0x1, PT ;  /* 0x000000010400780c */ /* 0x000fe20003f84270 */
[----:B------:R-:W-:Y:S01]  /*21c0*/  IMAD.WIDE.U32 R8, R113, R96, R6 ;  /* 0x0000006071087225 */ /* 0x000fe200078e0006 */
[----:B------:R-:W-:Y:S02]  /*21d0*/  BSSY B1, `(.L_x_30) ;  /* 0x0000013000017945 */ /* 0x000fe40003800000 */
[----:B------:R-:W-:Y:S01]  /*21e0*/  P2R R107, PR, RZ, 0x10 ;  /* 0x00000010ff6b7803 */ /* 0x000fe20000000000 */
[----:B------:R-:W-:Y:S02]  /*21f0*/  IMAD.IADD R9, R109, 0x1, R9 ;  /* 0x000000016d097824 */ /* 0x000fe400078e0209 */
[----:B------:R-:W-:-:S04]  /*2200*/  IMAD.WIDE.U32 R100, R23, R14, R8 ;  /* 0x0000000e17647225 */ /* 0x000fc800078e0008 */
[----:B------:R-:W-:Y:S01]  /*2210*/  IMAD.IADD R9, R103, 0x1, R101 ;  /* 0x0000000167097824 */ /* 0x000fe200078e0265 */
[----:B------:R-:W-:Y:S02]  /*2220*/  LEA R8, P2, R100, R10, 0x1 ;  /* 0x0000000a64087211 */ /* 0x000fe400078408ff */
[----:B------:R-:W-:Y:S02]  /*2230*/  SHF.L.U64.HI R101, R96, 0x3, R97 ;  /* 0x0000000360657819 */ /* 0x000fe40000010261 */
[----:B------:R-:W-:Y:S01]  /*2240*/  LEA.HI.X R9, R100, R11, R9, 0x1, P2 ;  /* 0x0000000b64097211 */ /* 0x000fe200010f0c09 */
[----:B------:R-:W-:Y:S02]  /*2250*/  IMAD.SHL.U32 R100, R96, 0x8, RZ ;  /* 0x0000000860647824 */ /* 0x000fe400078e00ff */
[----:B--2---:R-:W-:-:S05]  /*2260*/  HADD2.F32 R92, -RZ, R5.H0_H0 ;  /* 0x20000005ff5c7230 */ /* 0x004fca0000004100 */
[----:B------:R-:W-:Y:S01]  /*2270*/  FMUL R15, R92, R89 ;  /* 0x000000595c0f7220 */ /* 0x000fe20000400000 */
[----:B------:R-:W-:-:S03]  /*2280*/  LEA R92, P1, R104, UR4, 0x1 ;  /* 0x00000004685c7c11 */ /* 0x000fc6000f8208ff */
[----:B------:R-:W-:Y:S01]  /*2290*/  FFMA R15, R56, R88, R15 ;  /* 0x00000058380f7223 */ /* 0x000fe2000000000f */
[----:B------:R-:W-:Y:S02]  /*22a0*/  LEA.HI.X R93, R104, UR5, R93, 0x1, P1 ;  /* 0x00000005685d7c11 */ /* 0x000fe400088f0c5d */
[----:B------:R-:W-:Y:S02]  /*22b0*/  ISETP.GT.AND P1, PT, R3, RZ, P4 ;  /* 0x000000ff0300720c */ /* 0x000fe40002724270 */
[----:B------:R-:W-:-:S05]  /*22c0*/  F2FP.F16.F32.PACK_AB R15, RZ, R15 ;  /* 0x0000000fff0f723e */ /* 0x000fca00000000ff */
[----:B------:R0:W-:Y:S06]  /*22d0*/  @P0 STG.E.U16 desc[UR36][R92.64], R15 ;  /* 0x0000000f5c000986 */ /* 0x0001ec000c101524 */
[----:B------:R-:W-:Y:S05]  /*22e0*/  @!P1 BRA `(.L_x_31) ;  /* 0x0000000000049947 */ /* 0x000fea0003800000 */
[----:B------:R1:W5:Y:S02]  /*22f0*/  LDG.E.LTC128B.U16 R5, desc[UR36][R8.64+0x2] ;  /* 0x0000022408057981 */ /* 0x000364000c1e1520 */
.L_x_31:
[----:B------:R-:W-:Y:S05]  /*2300*/  BSYNC B1 ;  /* 0x0000000000017941 */ /* 0x000fea0003800000 */
.L_x_30:
[----:B-----5:R-:W-:Y:S01]  /*2310*/  HADD2.F32 R56, -RZ, R5.H0_H0 ;  /* 0x20000005ff387230 */ /* 0x020fe20000004100 */
[----:B------:R-:W-:Y:S01]  /*2320*/  ISETP.GT.AND P0, PT, R3, 0x8, P6 ;  /* 0x000000080300780c */ /* 0x000fe20003704270 */
[----:B------:R-:W-:-:S04]  /*2330*/  IMAD.WIDE.U32 R104, R113, R96, R100 ;  /* 0x0000006071687225 */ /* 0x000fc800078e0064 */
[----:B------:R-:W-:Y:S01]  /*2340*/  FMUL R56, R56, R89 ;  /* 0x0000005938387220 */ /* 0x000fe20000400000 */
[----:B------:R-:W-:Y:S01]  /*2350*/  IMAD.IADD R109, R109, 0x1, R105 ;  /* 0x000000016d6d7824 */ /* 0x000fe200078e0269 */
[----:B0-----:R-:W-:Y:S02]  /*2360*/  IADD3 R15, P2, R20, R104, RZ ;  /* 0x00000068140f7210 */ /* 0x001fe40007f5e0ff */
[----:B------:R-:W-:-:S03]  /*2370*/  FFMA R57, R57, R88, R56 ;  /* 0x0000005839397223 */ /* 0x000fc60000000038 */
[----:B------:R-:W-:Y:S01]  /*2380*/  IMAD.X R98, R109, 0x1, R91, P2 ;  /* 0x000000016d627824 */ /* 0x000fe200010e065b */
[C---:B------:R-:W-:Y:S02]  /*2390*/  LEA R56, P2, R15.reuse, R10, 0x1 ;  /* 0x0000000a0f387211 */ /* 0x040fe400078408ff */
[----:B------:R-:W-:Y:S02]  /*23a0*/  F2FP.F16.F32.PACK_AB R99, RZ, R57 ;  /* 0x00000039ff63723e */ /* 0x000fe400000000ff */
[----:B------:R-:W-:Y:S02]  /*23b0*/  LEA.HI.X R57, R15, R11, R98, 0x1, P2 ;  /* 0x0000000b0f397211 */ /* 0x000fe400010f0c62 */
[----:B------:R-:W-:Y:S01]  /*23c0*/  PRMT R15, R5, 0x7610, R15 ;  /* 0x00007610050f7816 */ /* 0x000fe2000000000f */
[----:B------:R0:W-:Y:S05]  /*23d0*/  @P1 STG.E.U16 desc[UR36][R92.64+0x2], R99 ;  /* 0x000002635c001986 */ /* 0x0001ea000c101524 */
[----:B------:R2:W3:Y:S01]  /*23e0*/  @P0 LDG.E.LTC128B.U16 R15, desc[UR36][R56.64] ;  /* 0x00000024380f0981 */ /* 0x0004e2000c1e1520 */
[----:B------:R-:W-:Y:S01]  /*23f0*/  IADD3 R104, P1, R6, R104, RZ ;  /* 0x0000006806687210 */ /* 0x000fe20007f3e0ff */
[----:B------:R-:W-:Y:S01]  /*2400*/  BSSY B1, `(.L_x_32) ;  /* 0x0000012000017945 */ /* 0x000fe20003800000 */
[----:B------:R-:W-:-:S03]  /*2410*/  SHF.L.U64.HI R111, R12, 0x4, R13 ;  /* 0x000000040c6f7819 */ /* 0x000fc6000001020d */
[----:B------:R-:W-:Y:S01]  /*2420*/  IMAD.X R105, R7, 0x1, R109, P1 ;  /* 0x0000000107697824 */ /* 0x000fe200008e066d */
[----:B------:R-:W-:Y:S01]  /*2430*/  ISETP.GT.AND P1, PT, R3, 0x8, P4 ;  /* 0x000000080300780c */ /* 0x000fe20002724270 */
[----:B------:R-:W-:Y:S02]  /*2440*/  IMAD.SHL.U32 R109, R12, 0x10, RZ ;  /* 0x000000100c6d7824 */ /* 0x000fe400078e00ff */
[----:B------:R-:W-:-:S03]  /*2450*/  IMAD.WIDE.U32 R104, R23, R14, R104 ;  /* 0x0000000e17687225 */ /* 0x000fc600078e0068 */
[----:B--2---:R-:W-:Y:S01]  /*2460*/  LEA R56, P3, R104, R10, 0x1 ;  /* 0x0000000a68387211 */ /* 0x004fe200078608ff */
[----:B---3--:R-:W-:-:S05]  /*2470*/  HADD2.F32 R98, -RZ, R15.H0_H0 ;  /* 0x2000000fff627230 */ /* 0x008fca0000004100 */
[----:B------:R-:W-:Y:S01]  /*2480*/  FMUL R5, R98, R89 ;  /* 0x0000005962057220 */ /* 0x000fe20000400000 */
[----:B------:R-:W-:-:S03]  /*2490*/  IADD3 R98, P2, R109, R92, RZ ;  /* 0x0000005c6d627210 */ /* 0x000fc60007f5e0ff */
[----:B------:R-:W-:Y:S01]  /*24a0*/  FFMA R5, R58, R88, R5 ;  /* 0x000000583a057223 */ /* 0x000fe20000000005 */
[----:B------:R-:W-:Y:S02]  /*24b0*/  IMAD.IADD R58, R103, 0x1, R105 ;  /* 0x00000001673a7824 */ /* 0x000fe400078e0269 */
[----:B0-----:R-:W-:Y:S02]  /*24c0*/  IMAD.X R99, R111, 0x1, R93, P2 ;  /* 0x000000016f637824 */ /* 0x001fe400010e065d */
[----:B------:R-:W-:Y:S02]  /*24d0*/  F2FP.F16.F32.PACK_AB R5, RZ, R5 ;  /* 0x00000005ff05723e */ /* 0x000fe400000000ff */
[----:B------:R-:W-:-:S03]  /*24e0*/  LEA.HI.X R57, R104, R11, R58, 0x1, P3 ;  /* 0x0000000b68397211 */ /* 0x000fc600018f0c3a */
[----:B------:R0:W-:Y:S01]  /*24f0*/  @P0 STG.E.U16 desc[UR36][R98.64], R5 ;  /* 0x0000000562000986 */ /* 0x0001e2000c101524 */
[----:B------:R-:W-:Y:S05]  /*2500*/  @!P1 BRA `(.L_x_33) ;  /* 0x0000000000049947 */ /* 0x000fea0003800000 */
[----:B------:R2:W5:Y:S02]  /*2510*/  LDG.E.LTC128B.U16 R15, desc[UR36][R56.64+0x2] ;  /* 0x00000224380f7981 */ /* 0x000564000c1e1520 */
.L_x_33:
[----:B------:R-:W-:Y:S05]  /*2520*/  BSYNC B1 ;  /* 0x0000000000017941 */ /* 0x000fea0003800000 */
.L_x_32:
[----:B-----5:R-:W-:Y:S01]  /*2530*/  HADD2.F32 R58, -RZ, R15.H0_H0 ;  /* 0x2000000fff3a7230 */ /* 0x020fe20000004100 */
[----:B------:R-:W-:Y:S01]  /*2540*/  ISETP.GT.AND P4, PT, R4, 0x8, PT ;  /* 0x000000080400780c */ /* 0x000fe20003f84270 */
[----:B------:R-:W-:Y:S01]  /*2550*/  BSSY B1, `(.L_x_34) ;  /* 0x000000d000017945 */ /* 0x000fe20003800000 */
[----:B------:R-:W-:Y:S02]  /*2560*/  PRMT R104, R15, 0x7610, R104 ;  /* 0x000076100f687816 */ /* 0x000fe40000000068 */
[----:B------:R-:W-:Y:S01]  /*2570*/  FMUL R58, R58, R89 ;  /* 0x000000593a3a7220 */ /* 0x000fe20000400000 */
[----:B------:R-:W-:Y:S02]  /*2580*/  ISETP.GT.AND P0, PT, R3, RZ, P4 ;  /* 0x000000ff0300720c */ /* 0x000fe40002704270 */
[----:B------:R-:W-:Y:S01]  /*2590*/  P2R R108, PR, RZ, 0x10 ;  /* 0x00000010ff6c7803 */ /* 0x000fe20000000000 */
[----:B------:R-:W-:Y:S01]  /*25a0*/  FFMA R58, R59, R88, R58 ;  /* 0x000000583b3a7223 */ /* 0x000fe2000000003a */
[----:B------:R-:W-:-:S04]  /*25b0*/  IMAD.MOV.U32 R59, RZ, RZ, R99 ;  /* 0x000000ffff3b7224 */ /* 0x000fc800078e0063 */
[----:B------:R-:W-:-:S04]  /*25c0*/  F2FP.F16.F32.PACK_AB R58, RZ, R58 ;  /* 0x0000003aff3a723e */ /* 0x000fc800000000ff */
[----:B0-----:R-:W-:Y:S01]  /*25d0*/  PRMT R5, R58, 0x7610, R5 ;  /* 0x000076103a057816 */ /* 0x001fe20000000005 */
[----:B------:R-:W-:-:S05]  /*25e0*/  IMAD.MOV.U32 R58, RZ, RZ, R98 ;  /* 0x000000ffff3a7224 */ /* 0x000fca00078e0062 */
[----:B------:R0:W-:Y:S01]  /*25f0*/  @P1 STG.E.U16 desc[UR36][R58.64+0x2], R5 ;  /* 0x000002053a001986 */ /* 0x0001e2000c101524 */
[----:B------:R-:W-:Y:S05]  /*2600*/  @!P0 BRA `(.L_x_35) ;  /* 0x0000000000048947 */ /* 0x000fea0003800000 */
[----:B------:R3:W5:Y:S02]  /*2610*/  LDG.E.LTC128B.U16 R104, desc[UR36][R8.64+0x10] ;  /* 0x0000102408687981 */ /* 0x000764000c1e1520 */
.L_x_35:
[----:B------:R-:W-:Y:S05]  /*2620*/  BSYNC B1 ;  /* 0x0000000000017941 */ /* 0x000fea0003800000 */
.L_x_34:
[----:B-----5:R-:W-:Y:S01]  /*2630*/  HADD2.F32 R106, -RZ, R104.H0_H0 ;  /* 0x20000068ff6a7230 */ /* 0x020fe20000004100 */
[C---:B------:R-:W-:Y:S01]  /*2640*/  SHF.L.U64.HI R15, R12.reuse, 0x8, R13 ;  /* 0x000000080c0f7819 */ /* 0x040fe2000001020d */
[----:B0-----:R-:W-:Y:S01]  /*2650*/  IMAD.SHL.U32 R5, R12, 0x100, RZ ;  /* 0x000001000c057824 */ /* 0x001fe200078e00ff */
[----:B------:R-:W-:Y:S01]  /*2660*/  ISETP.GT.AND P3, PT, R4, 0x9, PT ;  /* 0x000000090400780c */ /* 0x000fe20003f64270 */
[----:B------:R-:W-:Y:S01]  /*2670*/  BSSY B1, `(.L_x_36) ;  /* 0x000000b000017945 */ /* 0x000fe20003800000 */
[----:B------:R-:W-:Y:S02]  /*2680*/  FMUL R105, R106, R89 ;  /* 0x000000596a697220 */ /* 0x000fe40000400000 */
[----:B------:R-:W-:Y:S02]  /*2690*/  IADD3 R12, P1, P2, R5, R92, R109 ;  /* 0x0000005c050c7210 */ /* 0x000fe40007a3e06d */
[----:B------:R-:W-:Y:S02]  /*26a0*/  FFMA R105, R60, R88, R105 ;  /* 0x000000583c697223 */ /* 0x000fe40000000069 */
[----:B------:R-:W-:-:S02]  /*26b0*/  IADD3.X R13, R15, R93, R111, P1, P2 ;  /* 0x0000005d0f0d7210 */ /* 0x000fc40000fe446f */
[----:B------:R-:W-:Y:S02]  /*26c0*/  ISETP.GT.AND P1, PT, R3, RZ, P3 ;  /* 0x000000ff0300720c */ /* 0x000fe40001f24270 */
[----:B------:R-:W-:Y:S02]  /*26d0*/  F2FP.F16.F32.PACK_AB R60, RZ, R105 ;  /* 0x00000069ff3c723e */ /* 0x000fe400000000ff */
[----:B------:R-:W-:-:S03]  /*26e0*/  P2R R105, PR, RZ, 0x8 ;  /* 0x00000008ff697803 */ /* 0x000fc60000000000 */
[----:B------:R0:W-:Y:S06]  /*26f0*/  @P0 STG.E.U16 desc[UR36][R92.64+0x10], R60 ;  /* 0x0000103c5c000986 */ /* 0x0001ec000c101524 */
[----:B------:R-:W-:Y:S05]  /*2700*/  @!P1 BRA `(.L_x_37) ;  /* 0x0000000000049947 */ /* 0x000fea0003800000 */
[----:B------:R4:W5:Y:S02]  /*2710*/  LDG.E.LTC128B.U16 R104, desc[UR36][R8.64+0x12] ;  /* 0x0000122408687981 */ /* 0x000964000c1e1520 */
.L_x_37:
[----:B------:R-:W-:Y:S05]  /*2720*/  BSYNC B1 ;  /* 0x0000000000017941 */ /* 0x000fea0003800000 */
.L_x_36:
[----:B0----5:R-:W-:Y:S01]  /*2730*/  HADD2.F32 R60, -RZ, R104.H0_H0 ;  /* 0x20000068ff3c7230 */ /* 0x021fe20000004100 */
[----:B------:R-:W-:Y:S01]  /*2740*/  ISETP.GT.AND P0, PT, R3, 0x8, P4 ;  /* 0x000000080300780c */ /* 0x000fe20002704270 */
[----:B------:R-:W-:Y:S03]  /*2750*/  BSSY B1, `(.L_x_38) ;  /* 0x000000a000017945 */ /* 0x000fe60003800000 */
[----:B------:R-:W-:-:S04]  /*2760*/  FMUL R60, R60, R89 ;  /* 0x000000593c3c7220 */ /* 0x000fc80000400000 */
[----:B------:R-:W-:Y:S01]  /*2770*/  FFMA R60, R61, R88, R60 ;  /* 0x000000583d3c7223 */ /* 0x000fe2000000003c */
[----:B------:R-:W-:-:S04]  /*2780*/  @P1 IMAD.MOV.U32 R61, RZ, RZ, R93 ;  /* 0x000000ffff3d1224 */ /* 0x000fc800078e005d */
[----:B------:R-:W-:-:S04]  /*2790*/  F2FP.F16.F32.PACK_AB R60, RZ, R60 ;  /* 0x0000003cff3c723e */ /* 0x000fc800000000ff */
[----:B------:R-:W-:Y:S01]  /*27a0*/  PRMT R106, R60, 0x7610, R106 ;  /* 0x000076103c6a7816 */ /* 0x000fe2000000006a */
[----:B------:R-:W-:-:S05]  /*27b0*/  @P1 IMAD.MOV.U32 R60, RZ, RZ, R92 ;  /* 0x000000ffff3c1224 */ /* 0x000fca00078e005c */
[----:B------:R0:W-:Y:S01]  /*27c0*/  @P1 STG.E.U16 desc[UR36][R60.64+0x12], R106 ;  /* 0x0000126a3c001986 */ /* 0x0001e2000c101524 */
[----:B------:R-:W-:Y:S05]  /*27d0*/  @!P0 BRA `(.L_x_39) ;  /* 0x0000000000048947 */ /* 0x000fea0003800000 */
[----:B------:R0:W5:Y:S02]  /*27e0*/  LDG.E.LTC128B.U16 R104, desc[UR36][R56.64+0x10] ;  /* 0x0000102438687981 */ /* 0x000164000c1e1520 */
.L_x_39:
[----:B------:R-:W-:Y:S05]  /*27f0*/  BSYNC B1 ;  /* 0x0000000000017941 */ /* 0x000fea0003800000 */
.L_x_38:
[----:B0----5:R-:W-:Y:S01]  /*2800*/  HADD2.F32 R60, -RZ, R104.H0_H0 ;  /* 0x20000068ff3c7230 */ /* 0x021fe20000004100 */
[----:B------:R-:W-:Y:S01]  /*2810*/  ISETP.GT.AND P1, PT, R3, 0x8, P3 ;  /* 0x000000080300780c */ /* 0x000fe20001f24270 */
[----:B------:R-:W-:Y:S03]  /*2820*/  BSSY B1, `(.L_x_40) ;  /* 0x0000007000017945 */ /* 0x000fe60003800000 */
[----:B------:R-:W-:-:S04]  /*2830*/  FMUL R61, R60, R89 ;  /* 0x000000593c3d7220 */ /* 0x000fc80000400000 */
[----:B------:R-:W-:-:S05]  /*2840*/  FFMA R61, R62, R88, R61 ;  /* 0x000000583e3d7223 */ /* 0x000fca000000003d */
[----:B------:R-:W-:-:S05]  /*2850*/  F2FP.F16.F32.PACK_AB R61, RZ, R61 ;  /* 0x0000003dff3d723e */ /* 0x000fca00000000ff */
[----:B------:R0:W-:Y:S01]  /*2860*/  @P0 STG.E.U16 desc[UR36][R58.64+0x10], R61 ;  /* 0x0000103d3a000986 */ /* 0x0001e2000c101524 */
[----:B------:R-:W-:Y:S05]  /*2870*/  @!P1 BRA `(.L_x_41) ;  /* 0x0000000000049947 */ /* 0x000fea0003800000 */
[----:B------:R0:W5:Y:S02]  /*2880*/  LDG.E.LTC128B.U16 R104, desc[UR36][R56.64+0x12] ;  /* 0x0000122438687981 */ /* 0x000164000c1e1520 */
.L_x_41:
[----:B------:R-:W-:Y:S05]  /*2890*/  BSYNC B1 ;  /* 0x0000000000017941 */ /* 0x000fea0003800000 */
.L_x_40:
[----:B-----5:R-:W-:Y:S01]  /*28a0*/  HADD2.F32 R60, -RZ, R104.H0_H0 ;  /* 0x20000068ff3c7230 */ /* 0x020fe20000004100 */
[----:B------:R-:W-:Y:S01]  /*28b0*/  IADD3 R113, P0, R113, 0x80, RZ ;  /* 0x0000008071717810 */ /* 0x000fe20007f1e0ff */
[----:B------:R-:W-:Y:S01]  /*28c0*/  BSSY B1, `(.L_x_42) ;  /* 0x000000b000017945 */ /* 0x000fe20003800000 */
[----:B------:R-:W-:Y:S02]  /*28d0*/  ISETP.GT.AND P2, PT, R4, 0x10, PT ;  /* 0x000000100400780c */ /* 0x000fe40003f44270 */
[----:B------:R-:W-:Y:S01]  /*28e0*/  FMUL R60, R60, R89 ;  /* 0x000000593c3c7220 */ /* 0x000fe20000400000 */
[----:B------:R-:W-:Y:S01]  /*28f0*/  IMAD.X R95, RZ, RZ, R95, P0 ;  /* 0x000000ffff5f7224 */ /* 0x000fe200000e065f */
[----:B------:R-:W-:Y:S02]  /*2900*/  ISETP.GT.AND P0, PT, R3, RZ, P2 ;  /* 0x000000ff0300720c */ /* 0x000fe40001704270 */
[----:B------:R-:W-:Y:S01]  /*2910*/  FFMA R60, R63, R88, R60 ;  /* 0x000000583f3c7223 */ /* 0x000fe2000000003c */
[----:B------:R-:W-:-:S04]  /*2920*/  P2R R106, PR, RZ, 0x4 ;  /* 0x00000004ff6a7803 */ /* 0x000fc80000000000 */
[----:B------:R-:W-:-:S05]  /*2930*/  F2FP.F16.F32.PACK_AB R60, RZ, R60 ;  /* 0x0000003cff3c723e */ /* 0x000fca00000000ff */
[----:B------:R0:W-:Y:S01]  /*2940*/  @P1 STG.E.U16 desc[UR36][R58.64+0x12], R60 ;  /* 0x0000123c3a001986 */ /* 0x0001e2000c101524 */
[----:B------:R-:W-:Y:S05]  /*2950*/  @!P0 BRA `(.L_x_43) ;  /* 0x0000000000048947 */ /* 0x000fea0003800000 */
[----:B------:R0:W5:Y:S02]  /*2960*/  LDG.E.LTC128B.U16 R104, desc[UR36][R8.64+0x20] ;  /* 0x0000202408687981 */ /* 0x000164000c1e1520 */
.L_x_43:
[----:B------:R-:W-:Y:S05]  /*2970*/  BSYNC B1 ;  /* 0x0000000000017941 */ /* 0x000fea0003800000 */
.L_x_42:
[----:B0----5:R-:W-:Y:S01]  /*2980*/  HADD2.F32 R60, -RZ, R104.H0_H0 ;  /* 0x20000068ff3c7230 */ /* 0x021fe20000004100 */
[----:B------:R-:W-:Y:S01]  /*2990*/  ISETP.GT.AND P1, PT, R4, 0x11, PT ;  /* 0x000000110400780c */ /* 0x000fe20003f24270 */
[-C--:B------:R-:W-:Y:S01]  /*29a0*/  IMAD.WIDE.U32 R62, R113, R96.reuse, R6 ;  /* 0x00000060713e7225 */ /* 0x080fe200078e0006 */
[----:B------:R-:W-:Y:S03]  /*29b0*/  BSSY B1, `(.L_x_44) ;  /* 0x0000021000017945 */ /* 0x000fe60003800000 */
[----:B------:R-:W-:Y:S01]  /*29c0*/  FMUL R21, R60, R89 ;  /* 0x000000593c157220 */ /* 0x000fe20000400000 */
[----:B------:R-:W-:-:S03]  /*29d0*/  IMAD R60, R95, R96, RZ ;  /* 0x000000605f3c7224 */ /* 0x000fc600078e02ff */
[----:B------:R-:W-:Y:S01]  /*29e0*/  FFMA R21, R64, R88, R21 ;  /* 0x0000005840157223 */ /* 0x000fe20000000015 */
[C---:B------:R-:W-:Y:S02]  /*29f0*/  IMAD R109, R113.reuse, R97, R60 ;  /* 0x00000061716d7224 */ /* 0x040fe400078e023c */
[----:B------:R-:W-:Y:S02]  /*2a00*/  IMAD.WIDE.U32 R60, R113, R96, R90 ;  /* 0x00000060713c7225 */ /* 0x000fe400078e005a */
[----:B------:R-:W-:Y:S02]  /*2a10*/  F2FP.F16.F32.PACK_AB R21, RZ, R21 ;  /* 0x00000015ff15723e */ /* 0x000fe400000000ff */
[----:B------:R-:W-:Y:S02]  /*2a20*/  IMAD.IADD R63, R109, 0x1, R63 ;  /* 0x000000016d3f7824 */ /* 0x000fe400078e023f */
[----:B------:R-:W-:Y:S01]  /*2a30*/  PRMT R95, R21, 0x7610, R95 ;  /* 0x00007610155f7816 */ /* 0x000fe2000000005f */
[----:B------:R-:W-:-:S02]  /*2a40*/  IMAD.IADD R21, R61, 0x1, R109 ;  /* 0x000000013d157824 */ /* 0x000fc400078e026d */
[----:B------:R-:W-:Y:S02]  /*2a50*/  IMAD.WIDE.U32 R96, R113, R96, R100 ;  /* 0x0000006071607225 */ /* 0x000fe400078e0064 */
[----:B------:R0:W-:Y:S02]  /*2a60*/  @P0 STG.E.U16 desc[UR36][R92.64+0x20], R95 ;  /* 0x0000205f5c000986 */ /* 0x0001e4000c101524 */
[----:B------:R-:W-:Y:S02]  /*2a70*/  IMAD.IADD R109, R109, 0x1, R97 ;  /* 0x000000016d6d7824 */ /* 0x000fe400078e0261 */
[----:B0-----:R-:W-:Y:S01]  /*2a80*/  IMAD.WIDE.U32 R94, R23, R14, R62 ;  /* 0x0000000e175e7225 */ /* 0x001fe200078e003e */
[----:B------:R-:W-:-:S04]  /*2a90*/  LEA R62, P0, R60, R10, 0x1 ;  /* 0x0000000a3c3e7211 */ /* 0x000fc800078008ff */
[----:B------:R-:W-:Y:S01]  /*2aa0*/  LEA.HI.X R63, R60, R11, R21, 0x1, P0 ;  /* 0x0000000b3c3f7211 */ /* 0x000fe200000f0c15 */
[----:B------:R-:W-:Y:S01]  /*2ab0*/  IMAD.IADD R21, R103, 0x1, R95 ;  /* 0x0000000167157824 */ /* 0x000fe200078e025f */
[----:B------:R-:W-:-:S04]  /*2ac0*/  LEA R60, P0, R94, R10, 0x1 ;  /* 0x0000000a5e3c7211 */ /* 0x000fc800078008ff */
[----:B------:R-:W-:Y:S02]  /*2ad0*/  LEA.HI.X R61, R94, R11, R21, 0x1, P0 ;  /* 0x0000000b5e3d7211 */ /* 0x000fe400000f0c15 */
[----:B------:R-:W-:-:S04]  /*2ae0*/  IADD3 R64, P0, R20, R96, RZ ;  /* 0x0000006014407210 */ /* 0x000fc80007f1e0ff */
[----:B------:R-:W-:Y:S02]  /*2af0*/  IADD3.X R90, R109, R91, RZ, P0, !PT ;  /* 0x0000005b6d5a7210 */ /* 0x000fe400007fe4ff */
[----:B------:R-:W-:-:S05]  /*2b00*/  IADD3 R20, P0, R6, R96, RZ ;  /* 0x0000006006147210 */ /* 0x000fca0007f1e0ff */
[----:B------:R-:W-:Y:S01]  /*2b10*/  IMAD.X R21, R7, 0x1, R109, P0 ;  /* 0x0000000107157824 */ /* 0x000fe200000e066d */
[----:B------:R-:W-:Y:S01]  /*2b20*/  LEA R6, P0, R64, R10, 0x1 ;  /* 0x0000000a40067211 */ /* 0x000fe200078008ff */
[----:B------:R-:W-:-:S03]  /*2b30*/  IMAD.WIDE.U32 R20, R23, R14, R20 ;  /* 0x0000000e17147225 */ /* 0x000fc600078e0014 */
[----:B------:R-:W-:Y:S02]  /*2b40*/  LEA.HI.X R7, R64, R11, R90, 0x1, P0 ;  /* 0x0000000b40077211 */ /* 0x000fe400000f0c5a */
[----:B------:R-:W-:Y:S01]  /*2b50*/  P2R R23, PR, RZ, 0x2 ;  /* 0x00000002ff177803 */ /* 0x000fe20000000000 */
[----:B------:R-:W-:Y:S01]  /*2b60*/  IMAD.IADD R103, R103, 0x1, R21 ;  /* 0x0000000167677824 */ /* 0x000fe200078e0215 */
[----:B------:R-:W-:-:S04]  /*2b70*/  LEA R10, P0, R20, R10, 0x1 ;  /* 0x0000000a140a7211 */ /* 0x000fc800078008ff */
[----:B------:R-:W-:Y:S02]  /*2b80*/  LEA.HI.X R11, R20, R11, R103, 0x1, P0 ;  /* 0x0000000b140b7211 */ /* 0x000fe400000f0c67 */
[----:B------:R-:W-:-:S13]  /*2b90*/  ISETP.GT.AND P0, PT, R3, RZ, P1 ;  /* 0x000000ff0300720c */ /* 0x000fda0000f04270 */
[----:B------:R-:W-:Y:S05]  /*2ba0*/  @!P0 BRA `(.L_x_45) ;  /* 0x0000000000048947 */ /* 0x000fea0003800000 */
[----:B------:R0:W5:Y:S02]  /*2bb0*/  LDG.E.LTC128B.U16 R104, desc[UR36][R8.64+0x22] ;  /* 0x0000222408687981 */ /* 0x000164000c1e1520 */
.L_x_45:
[----:B------:R-:W-:Y:S05]  /*2bc0*/  BSYNC B1 ;  /* 0x0000000000017941 */ /* 0x000fea0003800000 */
.L_x_44:
[----:B-----5:R-:W-:Y:S01]  /*2bd0*/  HADD2.F32 R14, -RZ, R104.H0_H0 ;  /* 0x20000068ff0e7230 */ /* 0x020fe20000004100 */
[----:B------:R-:W-:Y:S01]  /*2be0*/  BSSY B1, `(.L_x_46) ;  /* 0x000000a000017945 */ /* 0x000fe20003800000 */
[----:B------:R-:W-:Y:S02]  /*2bf0*/  @P0 IMAD.MOV.U32 R20, RZ, RZ, R92 ;  /* 0x000000ffff140224 */ /* 0x000fe400078e005c */
[----:B------:R-:W-:Y:S02]  /*2c00*/  @P0 IMAD.MOV.U32 R21, RZ, RZ, R93 ;  /* 0x000000ffff150224 */ /* 0x000fe400078e005d */
[----:B------:R-:W-:-:S04]  /*2c10*/  FMUL R14, R14, R89 ;  /* 0x000000590e0e7220 */ /* 0x000fc80000400000 */
[----:B------:R-:W-:-:S05]  /*2c20*/  FFMA R14, R65, R88, R14 ;  /* 0x00000058410e7223 */ /* 0x000fca000000000e */
[----:B------:R-:W-:-:S05]  /*2c30*/  F2FP.F16.F32.PACK_AB R14, RZ, R14 ;  /* 0x0000000eff0e723e */ /* 0x000fca00000000ff */
[----:B------:R0:W-:Y:S01]  /*2c40*/  @P0 STG.E.U16 desc[UR36][R20.64+0x22], R14 ;  /* 0x0000220e14000986 */ /* 0x0001e2000c101524 */
[----:B------:R-:W-:-:S13]  /*2c50*/  ISETP.GT.AND P0, PT, R3, 0x8, P2 ;  /* 0x000000080300780c */ /* 0x000fda0001704270 */
[----:B0-----:R-:W-:Y:S05]  /*2c60*/  @!P0 BRA `(.L_x_47) ;  /* 0x0000000000048947 */ /* 0x001fea0003800000 */
[----:B------:R0:W5:Y:S02]  /*2c70*/  LDG.E.LTC128B.U16 R104, desc[UR36][R56.64+0x20] ;  /* 0x0000202438687981 */ /* 0x000164000c1e1520 */
.L_x_47:
[----:B------:R-:W-:Y:S05]  /*2c80*/  BSYNC B1 ;  /* 0x0000000000017941 */ /* 0x000fea0003800000 */
.L_x_46:
[----:B-----5:R-:W-:Y:S01]  /*2c90*/  HADD2.F32 R14, -RZ, R104.H0_H0 ;  /* 0x20000068ff0e7230 */ /* 0x020fe20000004100 */
[----:B------:R-:W-:Y:S04]  /*2ca0*/  BSSY B1, `(.L_x_48) ;  /* 0x0000008000017945 */ /* 0x000fe80003800000 */
[----:B------:R-:W-:-:S04]  /*2cb0*/  FMUL R21, R14, R89 ;  /* 0x000000590e157220 */ /* 0x000fc80000400000 */
[----:B------:R-:W-:-:S05]  /*2cc0*/  FFMA R21, R66, R88, R21 ;  /* 0x0000005842157223 */ /* 0x000fca0000000015 */
[----:B------:R-:W-:-:S05]  /*2cd0*/  F2FP.F16.F32.PACK_AB R21, RZ, R21 ;  /* 0x00000015ff15723e */ /* 0x000fca00000000ff */
[----:B------:R0:W-:Y:S01]  /*2ce0*/  @P0 STG.E.U16 desc[UR36][R58.64+0x20], R21 ;  /* 0x000020153a000986 */ /* 0x0001e2000c101524 */
[----:B------:R-:W-:-:S13]  /*2cf0*/  ISETP.GT.AND P0, PT, R3, 0x8, P1 ;  /* 0x000000080300780c */ /* 0x000fda0000f04270 */
[----:B0-----:R-:W-:Y:S05]  /*2d00*/  @!P0 BRA `(.L_x_49) ;  /* 0x0000000000048947 */ /* 0x001fea0003800000 */
[----:B------:R0:W5:Y:S02]  /*2d10*/  LDG.E.LTC128B.U16 R104, desc[UR36][R56.64+0x22] ;  /* 0x0000222438687981 */ /* 0x000164000c1e1520 */
.L_x_49:
[----:B------:R-:W-:Y:S05]  /*2d20*/  BSYNC B1 ;  /* 0x0000000000017941 */ /* 0x000fea0003800000 */
.L_x_48:
[----:B-----5:R-:W-:Y:S01]  /*2d30*/  HADD2.F32 R14, -RZ, R104.H0_H0 ;  /* 0x20000068ff0e7230 */ /* 0x020fe20000004100 */
[----:B------:R-:W-:Y:S01]  /*2d40*/  ISETP.GT.AND P2, PT, R4, 0x18, PT ;  /* 0x000000180400780c */ /* 0x000fe20003f44270 */
[----:B------:R-:W-:Y:S03]  /*2d50*/  BSSY B1, `(.L_x_50) ;  /* 0x0000009000017945 */ /* 0x000fe60003800000 */
[----:B------:R-:W-:Y:S01]  /*2d60*/  FMUL R14, R14, R89 ;  /* 0x000000590e0e7220 */ /* 0x000fe20000400000 */
[----:B------:R-:W-:-:S03]  /*2d70*/  P2R R90, PR, RZ, 0x4 ;  /* 0x00000004ff5a7803 */ /* 0x000fc60000000000 */
[----:B------:R-:W-:-:S05]  /*2d80*/  FFMA R14, R67, R88, R14 ;  /* 0x00000058430e7223 */ /* 0x000fca000000000e */
[----:B------:R-:W-:-:S05]  /*2d90*/  F2FP.F16.F32.PACK_AB R14, RZ, R14 ;  /* 0x0000000eff0e723e */ /* 0x000fca00000000ff */
[----:B------:R0:W-:Y:S01]  /*2da0*/  @P0 STG.E.U16 desc[UR36][R58.64+0x22], R14 ;  /* 0x0000220e3a000986 */ /* 0x0001e2000c101524 */
[----:B------:R-:W-:-:S13]  /*2db0*/  ISETP.GT.AND P0, PT, R3, RZ, P2 ;  /* 0x000000ff0300720c */ /* 0x000fda0001704270 */
[----:B0-----:R-:W-:Y:S05]  /*2dc0*/  @!P0 BRA `(.L_x_51) ;  /* 0x0000000000048947 */ /* 0x001fea0003800000 */
[----:B------:R0:W5:Y:S02]  /*2dd0*/  LDG.E.LTC128B.U16 R104, desc[UR36][R8.64+0x30] ;  /* 0x0000302408687981 */ /* 0x000164000c1e1520 */
.L_x_51:
[----:B------:R-:W-:Y:S05]  /*2de0*/  BSYNC B1 ;  /* 0x0000000000017941 */ /* 0x000fea0003800000 */
.L_x_50:
[----:B-----5:R-:W-:Y:S01]  /*2df0*/  HADD2.F32 R14, -RZ, R104.H0_H0 ;  /* 0x20000068ff0e7230 */ /* 0x020fe20000004100 */
[----:B------:R-:W-:Y:S01]  /*2e00*/  ISETP.GT.AND P1, PT, R4, 0x19, PT ;  /* 0x000000190400780c */ /* 0x000fe20003f24270 */
[----:B------:R-:W-:Y:S01]  /*2e10*/  @P0 IMAD.MOV.U32 R20, RZ, RZ, R92 ;  /* 0x000000ffff140224 */ /* 0x000fe200078e005c */
[----:B------:R-:W-:Y:S02]  /*2e20*/  BSSY B1, `(.L_x_52) ;  /* 0x000000b000017945 */ /* 0x000fe40003800000 */
[----:B------:R-:W-:-:S04]  /*2e30*/  FMUL R21, R14, R89 ;  /* 0x000000590e157220 */ /* 0x000fc80000400000 */
[----:B------:R-:W-:Y:S01]  /*2e40*/  FFMA R21, R68, R88, R21 ;  /* 0x0000005844157223 */ /* 0x000fe20000000015 */
[----:B------:R-:W-:-:S04]  /*2e50*/  P2R R68, PR, RZ, 0x2 ;  /* 0x00000002ff447803 */ /* 0x000fc80000000000 */
[----:B------:R-:W-:-:S04]  /*2e60*/  F2FP.F16.F32.PACK_AB R21, RZ, R21 ;  /* 0x00000015ff15723e */ /* 0x000fc800000000ff */
[----:B------:R-:W-:Y:S01]  /*2e70*/  PRMT R14, R21, 0x7610, R14 ;  /* 0x00007610150e7816 */ /* 0x000fe2000000000e */
[----:B------:R-:W-:-:S05]  /*2e80*/  @P0 IMAD.MOV.U32 R21, RZ, RZ, R93 ;  /* 0x000000ffff150224 */ /* 0x000fca00078e005d */
[----:B------:R0:W-:Y:S01]  /*2e90*/  @P0 STG.E.U16 desc[UR36][R20.64+0x30], R14 ;  /* 0x0000300e14000986 */ /* 0x0001e2000c101524 */
[----:B------:R-:W-:-:S13]  /*2ea0*/  ISETP.GT.AND P0, PT, R3, RZ, P1 ;  /* 0x000000ff0300720c */ /* 0x000fda0000f04270 */
[----:B0-----:R-:W-:Y:S05]  /*2eb0*/  @!P0 BRA `(.L_x_53) ;  /* 0x0000000000048947 */ /* 0x001fea0003800000 */
[----:B------:R0:W5:Y:S02]  /*2ec0*/  LDG.E.LTC128B.U16 R104, desc[UR36][R8.64+0x32] ;  /* 0x0000322408687981 */ /* 0x000164000c1e1520 */
.L_x_53:
[----:B------:R-:W-:Y:S05]  /*2ed0*/  BSYNC B1 ;  /* 0x0000000000017941 */ /* 0x000fea0003800000 */
.L_x_52:
        /* <DEDUP_REMOVED lines=11> */
.L_x_55:
[----:B------:R-:W-:Y:S05]  /*2f90*/  BSYNC B1 ;  /* 0x0000000000017941 */ /* 0x000fea0003800000 */
.L_x_54:
        /* <DEDUP_REMOVED lines=9> */
.L_x_57:
[----:B------:R-:W-:Y:S05]  /*3030*/  BSYNC B1 ;  /* 0x0000000000017941 */ /* 0x000fea0003800000 */
.L_x_56:
        /* <DEDUP_REMOVED lines=11> */
.L_x_59:
[----:B------:R-:W-:Y:S05]  /*30f0*/  BSYNC B1 ;  /* 0x0000000000017941 */ /* 0x000fea0003800000 */
.L_x_58:
[----:B-----5:R-:W-:Y:S01]  /*3100*/  HADD2.F32 R14, -RZ, R104.H0_H0 ;  /* 0x20000068ff0e7230 */ /* 0x020fe20000004100 */
[----:B------:R-:W-:Y:S01]  /*3110*/  ISETP.GT.AND P1, PT, R4, 0x21, PT ;  /* 0x000000210400780c */ /* 0x000fe20003f24270 */
[----:B------:R-:W-:Y:S01]  /*3120*/  @P0 IMAD.MOV.U32 R20, RZ, RZ, R92 ;  /* 0x000000ffff140224 */ /* 0x000fe200078e005c */
[----:B------:R-:W-:Y:S02]  /*3130*/  BSSY B1, `(.L_x_60) ;  /* 0x000000b000017945 */ /* 0x000fe40003800000 */
[----:B------:R-:W-:Y:S01]  /*3140*/  FMUL R21, R14, R89 ;  /* 0x000000590e157220 */ /* 0x000fe20000400000 */
[----:B------:R-:W-:-:S03]  /*3150*/  P2R R70, PR, RZ, 0x2 ;  /* 0x00000002ff467803 */ /* 0x000fc60000000000 */
[----:B------:R-:W-:-:S05]  /*3160*/  FFMA R21, R72, R88, R21 ;  /* 0x0000005848157223 */ /* 0x000fca0000000015 */
[----:B------:R-:W-:-:S04]  /*3170*/  F2FP.F16.F32.PACK_AB R21, RZ, R21 ;  /* 0x00000015ff15723e */ /* 0x000fc800000000ff */
[----:B------:R-:W-:Y:S01]  /*3180*/  PRMT R14, R21, 0x7610, R14 ;  /* 0x00007610150e7816 */ /* 0x000fe2000000000e */
[----:B------:R-:W-:-:S05]  /*3190*/  @P0 IMAD.MOV.U32 R21, RZ, RZ, R93 ;  /* 0x000000ffff150224 */ /* 0x000fca00078e005d */
[----:B------:R0:W-:Y:S01]  /*31a0*/  @P0 STG.E.U16 desc[UR36][R20.64+0x40], R14 ;  /* 0x0000400e14000986 */ /* 0x0001e2000c101524 */
[----:B------:R-:W-:-:S13]  /*31b0*/  ISETP.GT.AND P0, PT, R3, RZ, P1 ;  /* 0x000000ff0300720c */ /* 0x000fda0000f04270 */
[----:B0-----:R-:W-:Y:S05]  /*31c0*/  @!P0 BRA `(.L_x_61) ;  /* 0x0000000000048947 */ /* 0x001fea0003800000 */
[----:B------:R0:W5:Y:S02]  /*31d0*/  LDG.E.LTC128B.U16 R104, desc[UR36][R8.64+0x42] ;  /* 0x0000422408687981 */ /* 0x000164000c1e1520 */
.L_x_61:
[----:B------:R-:W-:Y:S05]  /*31e0*/  BSYNC B1 ;  /* 0x0000000000017941 */ /* 0x000fea0003800000 */
.L_x_60:
        /* <DEDUP_REMOVED lines=11> */
.L_x_63:
[----:B------:R-:W-:Y:S05]  /*32a0*/  BSYNC B1 ;  /* 0x0000000000017941 */ /* 0x000fea0003800000 */
.L_x_62:
        /* <DEDUP_REMOVED lines=9> */
.L_x_65:
[----:B------:R-:W-:Y:S05]  /*3340*/  BSYNC B1 ;  /* 0x0000000000017941 */ /* 0x000fea0003800000 */
.L_x_64:
        /* <DEDUP_REMOVED lines=11> */
.L_x_67:
[----:B------:R-:W-:Y:S05]  /*3400*/  BSYNC B1 ;  /* 0x0000000000017941 */ /* 0x000fea0003800000 */
.L_x_66:
[----:B-----5:R-:W-:Y:S01]  /*3410*/  HADD2.F32 R14, -RZ, R104.H0_H0 ;  /* 0x20000068ff0e7230 */ /* 0x020fe20000004100 */
[----:B------:R-:W-:Y:S01]  /*3420*/  ISETP.GT.AND P5, PT, R4, 0x29, PT ;  /* 0x000000290400780c */ /* 0x000fe20003fa4270 */
[----:B------:R-:W-:Y:S01]  /*3430*/  @P0 IMAD.MOV.U32 R20, RZ, RZ, R92 ;  /* 0x000000ffff140224 */ /* 0x000fe200078e005c */
[----:B------:R-:W-:Y:S02]  /*3440*/  BSSY B1, `(.L_x_68) ;  /* 0x000000b000017945 */ /* 0x000fe40003800000 */
[----:B------:R-:W-:-:S04]  /*3450*/  FMUL R21, R14, R89 ;  /* 0x000000590e157220 */ /* 0x000fc80000400000 */
[----:B------:R-:W-:-:S05]  /*3460*/  FFMA R21, R76, R88, R21 ;  /* 0x000000584c157223 */ /* 0x000fca0000000015 */
[----:B------:R-:W-:-:S04]  /*3470*/  F2FP.F16.F32.PACK_AB R21, RZ, R21 ;  /* 0x00000015ff15723e */ /* 0x000fc800000000ff */
[----:B------:R-:W-:Y:S01]  /*3480*/  PRMT R14, R21, 0x7610, R14 ;  /* 0x00007610150e7816 */ /* 0x000fe2000000000e */
[----:B------:R-:W-:-:S05]  /*3490*/  @P0 IMAD.MOV.U32 R21, RZ, RZ, R93 ;  /* 0x000000ffff150224 */ /* 0x000fca00078e005d */
[----:B------:R1:W-:Y:S01]  /*34a0*/  @P0 STG.E.U16 desc[UR36][R20.64+0x50], R14 ;  /* 0x0000500e14000986 */ /* 0x0003e2000c101524 */
[----:B------:R-:W-:Y:S02]  /*34b0*/  ISETP.GT.AND P0, PT, R3, RZ, P5 ;  /* 0x000000ff0300720c */ /* 0x000fe40002f04270 */
[----:B-1----:R-:W-:-:S11]  /*34c0*/  P2R R14, PR, RZ, 0x20 ;  /* 0x00000020ff0e7803 */ /* 0x002fd60000000000 */
[----:B------:R-:W-:Y:S05]  /*34d0*/  @!P0 BRA `(.L_x_69) ;  /* 0x0000000000048947 */ /* 0x000fea0003800000 */
[----:B------:R1:W5:Y:S02]  /*34e0*/  LDG.E.LTC128B.U16 R104, desc[UR36][R8.64+0x52] ;  /* 0x0000522408687981 */ /* 0x000364000c1e1520 */
.L_x_69:
[----:B------:R-:W-:Y:S05]  /*34f0*/  BSYNC B1 ;  /* 0x0000000000017941 */ /* 0x000fea0003800000 */
.L_x_68:
        /* <DEDUP_REMOVED lines=11> */
.L_x_71:
[----:B------:R-:W-:Y:S05]  /*35b0*/  BSYNC B1 ;  /* 0x0000000000017941 */ /* 0x000fea0003800000 */
.L_x_70:
        /* <DEDUP_REMOVED lines=9> */
.L_x_73:
[----:B------:R-:W-:Y:S05]  /*3650*/  BSYNC B1 ;  /* 0x0000000000017941 */ /* 0x000fea0003800000 */
.L_x_72:
[----:B-----5:R-:W-:Y:S01]  /*3660*/  HADD2.F32 R14, -RZ, R104.H0_H0 ;  /* 0x20000068ff0e7230 */ /* 0x020fe20000004100 */
[----:B------:R-:W-:Y:S01]  /*3670*/  ISETP.GT.AND P3, PT, R4, 0x30, PT ;  /* 0x000000300400780c */ /* 0x000fe20003f64270 */
[----:B------:R-:W-:Y:S03]  /*3680*/  BSSY B1, `(.L_x_74) ;  /* 0x0000008000017945 */ /* 0x000fe60003800000 */
[----:B------:R-:W-:-:S04]  /*3690*/  FMUL R14, R14, R89 ;  /* 0x000000590e0e7220 */ /* 0x000fc80000400000 */
[----:B------:R-:W-:-:S05]  /*36a0*/  FFMA R14, R79, R88, R14 ;  /* 0x000000584f0e7223 */ /* 0x000fca000000000e */
[----:B------:R-:W-:-:S05]  /*36b0*/  F2FP.F16.F32.PACK_AB R14, RZ, R14 ;  /* 0x0000000eff0e723e */ /* 0x000fca00000000ff */
[----:B------:R0:W-:Y:S01]  /*36c0*/  @P0 STG.E.U16 desc[UR36][R58.64+0x52], R14 ;  /* 0x0000520e3a000986 */ /* 0x0001e2000c101524 */
[----:B------:R-:W-:-:S13]  /*36d0*/  ISETP.GT.AND P0, PT, R3, RZ, P3 ;  /* 0x000000ff0300720c */ /* 0x000fda0001f04270 */
[----:B0-----:R-:W-:Y:S05]  /*36e0*/  @!P0 BRA `(.L_x_75) ;  /* 0x0000000000048947 */ /* 0x001fea0003800000 */
[----:B------:R0:W5:Y:S02]  /*36f0*/  LDG.E.LTC128B.U16 R104, desc[UR36][R8.64+0x60] ;  /* 0x0000602408687981 */ /* 0x000164000c1e1520 */
.L_x_75:
[----:B------:R-:W-:Y:S05]  /*3700*/  BSYNC B1 ;  /* 0x0000000000017941 */ /* 0x000fea0003800000 */
.L_x_74:
        /* <DEDUP_REMOVED lines=13> */
.L_x_77:
[----:B------:R-:W-:Y:S05]  /*37e0*/  BSYNC B1 ;  /* 0x0000000000017941 */ /* 0x000fea0003800000 */
.L_x_76:
        /* <DEDUP_REMOVED lines=11> */
.L_x_79:
[----:B------:R-:W-:Y:S05]  /*38a0*/  BSYNC B1 ;  /* 0x0000000000017941 */ /* 0x000fea0003800000 */
.L_x_78:
        /* <DEDUP_REMOVED lines=9> */
.L_x_81:
[----:B------:R-:W-:Y:S05]  /*3940*/  BSYNC B1 ;  /* 0x0000000000017941 */ /* 0x000fea0003800000 */
.L_x_80:
        /* <DEDUP_REMOVED lines=10> */
.L_x_83:
[----:B------:R-:W-:Y:S05]  /*39f0*/  BSYNC B1 ;  /* 0x0000000000017941 */ /* 0x000fea0003800000 */
.L_x_82:
        /* <DEDUP_REMOVED lines=8> */
[----:B------:R-:W-:-:S05]  /*3a80*/  IADD3 R20, P0, R5, R98, RZ ;  /* 0x0000006205147210 */ /* 0x000fca0007f1e0ff */
[----:B-1----:R-:W-:Y:S01]  /*3a90*/  IMAD.X R21, R15, 0x1, R99, P0 ;  /* 0x000000010f157824 */ /* 0x002fe200000e0663 */
[----:B------:R-:W-:-:S05]  /*3aa0*/  IADD3 R64, P0, R5, R98, RZ ;  /* 0x0000006205407210 */ /* 0x000fca0007f1e0ff */
[----:B------:R-:W-:Y:S01]  /*3ab0*/  IMAD.X R65, R15, 0x1, R99, P0 ;  /* 0x000000010f417824 */ /* 0x000fe200000e0663 */
[----:B------:R-:W-:-:S05]  /*3ac0*/  IADD3 R14, P0, R5, R92, RZ ;  /* 0x0000005c050e7210 */ /* 0x000fca0007f1e0ff */
[----:B------:R-:W-:Y:S01]  /*3ad0*/  IMAD.X R15, R15, 0x1, R93, P0 ;  /* 0x000000010f0f7824 */ /* 0x000fe200000e065d */
[----:B------:R-:W-:-:S04]  /*3ae0*/  ISETP.GT.AND P0, PT, R4, 0x39, PT ;  /* 0x000000390400780c */ /* 0x000fc80003f04270 */
[----:B------:R-:W-:-:S13]  /*3af0*/  ISETP.GT.AND P4, PT, R3, RZ, P0 ;  /* 0x000000ff0300720c */ /* 0x000fda0000784270 */
[----:B------:R-:W-:Y:S05]  /*3b00*/  @!P4 BRA `(.L_x_85) ;  /* 0x000000000004c947 */ /* 0x000fea0003800000 */
[----:B------:R1:W5:Y:S02]  /*3b10*/  LDG.E.LTC128B.U16 R104, desc[UR36][R8.64+0x72] ;  /* 0x0000722408687981 */ /* 0x000364000c1e1520 */
.L_x_85:
[----:B------:R-:W-:Y:S05]  /*3b20*/  BSYNC B1 ;  /* 0x0000000000017941 */ /* 0x000fea0003800000 */
.L_x_84:
        /* <DEDUP_REMOVED lines=9> */
.L_x_87:
[----:B------:R-:W-:Y:S05]  /*3bc0*/  BSYNC B1 ;  /* 0x0000000000017941 */ /* 0x000fea0003800000 */
.L_x_86:
        /* <DEDUP_REMOVED lines=9> */
.L_x_89:
[----:B------:R-:W-:Y:S05]  /*3c60*/  BSYNC B1 ;  /* 0x0000000000017941 */ /* 0x000fea0003800000 */
.L_x_88:
[----:B-----5:R-:W-:-:S05]  /*3c70*/  HADD2.F32 R4, -RZ, R104.H0_H0 ;  /* 0x20000068ff047230 */ /* 0x020fca0000004100 */
[----:B------:R-:W-:-:S04]  /*3c80*/  FMUL R4, R4, R89 ;  /* 0x0000005904047220 */ /* 0x000fc80000400000 */
[----:B------:R-:W-:-:S05]  /*3c90*/  FFMA R4, R87, R88, R4 ;  /* 0x0000005857047223 */ /* 0x000fca0000000004 */
[----:B------:R-:W-:-:S04]  /*3ca0*/  F2FP.F16.F32.PACK_AB R4, RZ, R4 ;  /* 0x00000004ff04723e */ /* 0x000fc800000000ff */
[----:B-1-34-:R-:W-:-:S05]  /*3cb0*/  PRMT R8, R4, 0x7610, R8 ;  /* 0x0000761004087816 */ /* 0x01afca0000000008 */
[----:B------:R1:W-:Y:S01]  /*3cc0*/  @P4 STG.E.U16 desc[UR36][R58.64+0x72], R8 ;  /* 0x000072083a004986 */ /* 0x0003e2000c101524 */
[----:B------:R-:W-:-:S13]  /*3cd0*/  ISETP.GT.AND P4, PT, R3, 0x80, P6 ;  /* 0x000000800300780c */ /* 0x000fda0003784270 */
[----:B------:R-:W3:Y:S01]  /*3ce0*/  @P4 LDG.E.LTC128B.U16 R104, desc[UR36][R62.64] ;  /* 0x000000243e684981 */ /* 0x000ee2000c1e1520 */
[----:B------:R-:W-:Y:S01]  /*3cf0*/  BSSY B1, `(.L_x_90) ;  /* 0x000000a000017945 */ /* 0x000fe20003800000 */
[----:B---3--:R-:W-:-:S05]  /*3d00*/  HADD2.F32 R4, -RZ, R104.H0_H0 ;  /* 0x20000068ff047230 */ /* 0x008fca0000004100 */
[----:B------:R-:W-:-:S04]  /*3d10*/  FMUL R5, R4, R89 ;  /* 0x0000005904057220 */ /* 0x000fc80000400000 */
[----:B------:R-:W-:-:S05]  /*3d20*/  FFMA R5, R24, R88, R5 ;  /* 0x0000005818057223 */ /* 0x000fca0000000005 */
[----:B------:R-:W-:-:S05]  /*3d30*/  F2FP.F16.F32.PACK_AB R5, RZ, R5 ;  /* 0x00000005ff05723e */ /* 0x000fca00000000ff */
[----:B------:R1:W-:Y:S01]  /*3d40*/  @P4 STG.E.U16 desc[UR36][R14.64], R5 ;  /* 0x000000050e004986 */ /* 0x0003e2000c101524 */
[----:B------:R-:W-:-:S04]  /*3d50*/  ISETP.NE.AND P4, PT, R107, RZ, PT ;  /* 0x000000ff6b00720c */ /* 0x000fc80003f85270 */
[----:B------:R-:W-:-:S13]  /*3d60*/  ISETP.GT.AND P4, PT, R3, 0x80, P4 ;  /* 0x000000800300780c */ /* 0x000fda0002784270 */
[----:B-1----:R-:W-:Y:S05]  /*3d70*/  @!P4 BRA `(.L_x_91) ;  /* 0x000000000004c947 */ /* 0x002fea0003800000 */
[----:B------:R1:W5:Y:S02]  /*3d80*/  LDG.E.LTC128B.U16 R104, desc[UR36][R60.64+0x2] ;  /* 0x000002243c687981 */ /* 0x000364000c1e1520 */
.L_x_91:
[----:B------:R-:W-:Y:S05]  /*3d90*/  BSYNC B1 ;  /* 0x0000000000017941 */ /* 0x000fea0003800000 */
.L_x_90:
[----:B-----5:R-:W-:Y:S01]  /*3da0*/  HADD2.F32 R4, -RZ, R104.H0_H0 ;  /* 0x20000068ff047230 */ /* 0x020fe20000004100 */
[----:B------:R-:W-:Y:S01]  /*3db0*/  ISETP.GT.AND P6, PT, R3, 0x88, P6 ;  /* 0x000000880300780c */ /* 0x000fe200037c4270 */
        /* <DEDUP_REMOVED lines=8> */
[----:B------:R-:W-:Y:S05]  /*3e40*/  @!P6 BRA `(.L_x_93) ;  /* 0x000000000004e947 */ /* 0x000fea0003800000 */
[----:B------:R4:W5:Y:S02]  /*3e50*/  LDG.E.LTC128B.U16 R104, desc[UR36][R6.64] ;  /* 0x0000002406687981 */ /* 0x000964000c1e1520 */
.L_x_93:
[----:B------:R-:W-:Y:S05]  /*3e60*/  BSYNC B1 ;  /* 0x0000000000017941 */ /* 0x000fea0003800000 */
.L_x_92:
[----:B---3-5:R-:W-:Y:S01]  /*3e70*/  HADD2.F32 R4, -RZ, R104.H0_H0 ;  /* 0x20000068ff047230 */ /* 0x028fe20000004100 */
[----:B------:R-:W-:Y:S01]  /*3e80*/  ISETP.NE.AND P4, PT, R107, RZ, PT ;  /* 0x000000ff6b00720c */ /* 0x000fe20003f85270 */
[----:B------:R-:W-:Y:S03]  /*3e90*/  BSSY B1, `(.L_x_94) ;  /* 0x0000008000017945 */ /* 0x000fe60003800000 */
[----:B------:R-:W-:Y:S01]  /*3ea0*/  FMUL R5, R4, R89 ;  /* 0x0000005904057220 */ /* 0x000fe20000400000 */
[----:B------:R-:W-:-:S03]  /*3eb0*/  ISETP.GT.AND P4, PT, R3, 0x88, P4 ;  /* 0x000000880300780c */ /* 0x000fc60002784270 */
[----:B------:R-:W-:-:S05]  /*3ec0*/  FFMA R5, R26, R88, R5 ;  /* 0x000000581a057223 */ /* 0x000fca0000000005 */
[----:B------:R-:W-:-:S05]  /*3ed0*/  F2FP.F16.F32.PACK_AB R5, RZ, R5 ;  /* 0x00000005ff05723e */ /* 0x000fca00000000ff */
[----:B------:R3:W-:Y:S01]  /*3ee0*/  @P6 STG.E.U16 desc[UR36][R20.64], R5 ;  /* 0x0000000514006986 */ /* 0x0007e2000c101524 */
[----:B------:R-:W-:Y:S05]  /*3ef0*/  @!P4 BRA `(.L_x_95) ;  /* 0x000000000004c947 */ /* 0x000fea0003800000 */
[----:B------:R0:W5:Y:S02]  /*3f00*/  LDG.E.LTC128B.U16 R104, desc[UR36][R10.64+0x2] ;  /* 0x000002240a687981 */ /* 0x000164000c1e1520 */
.L_x_95:
[----:B------:R-:W-:Y:S05]  /*3f10*/  BSYNC B1 ;  /* 0x0000000000017941 */ /* 0x000fea0003800000 */
.L_x_94:
[----:B-----5:R-:W-:Y:S01]  /*3f20*/  HADD2.F32 R4, -RZ, R104.H0_H0 ;  /* 0x20000068ff047230 */ /* 0x020fe20000004100 */
[----:B------:R-:W-:Y:S01]  /*3f30*/  ISETP.NE.AND P6, PT, R108, RZ, PT ;  /* 0x000000ff6c00720c */ /* 0x000fe20003fc5270 */
[----:B------:R-:W-:Y:S03]  /*3f40*/  BSSY B1, `(.L_x_96) ;  /* 0x0000008000017945 */ /* 0x000fe60003800000 */
[----:B------:R-:W-:-:S04]  /*3f50*/  FMUL R4, R4, R89 ;  /* 0x0000005904047220 */ /* 0x000fc80000400000 */
[----:B------:R-:W-:-:S05]  /*3f60*/  FFMA R4, R27, R88, R4 ;  /* 0x000000581b047223 */ /* 0x000fca0000000004 */
[----:B------:R-:W-:-:S05]  /*3f70*/  F2FP.F16.F32.PACK_AB R4, RZ, R4 ;  /* 0x00000004ff04723e */ /* 0x000fca00000000ff */
[----:B------:R0:W-:Y:S01]  /*3f80*/  @P4 STG.E.U16 desc[UR36][R64.64+0x2], R4 ;  /* 0x0000020440004986 */ /* 0x0001e2000c101524 */
[----:B------:R-:W-:-:S13]  /*3f90*/  ISETP.GT.AND P4, PT, R3, 0x80, P6 ;  /* 0x000000800300780c */ /* 0x000fda0003784270 */
[----:B0-----:R-:W-:Y:S05]  /*3fa0*/  @!P4 BRA `(.L_x_97) ;  /* 0x000000000004c947 */ /* 0x001fea0003800000 */
[----:B------:R0:W5:Y:S02]  /*3fb0*/  LDG.E.LTC128B.U16 R104, desc[UR36][R60.64+0x10] ;  /* 0x000010243c687981 */ /* 0x000164000c1e1520 */
.L_x_97:
[----:B------:R-:W-:Y:S05]  /*3fc0*/  BSYNC B1 ;  /* 0x0000000000017941 */ /* 0x000fea0003800000 */
.L_x_96:
[----:B-----5:R-:W-:Y:S01]  /*3fd0*/  HADD2.F32 R4, -RZ, R104.H0_H0 ;  /* 0x20000068ff047230 */ /* 0x020fe20000004100 */
[----:B------:R-:W-:Y:S01]  /*3fe0*/  ISETP.NE.AND P6, PT, R105, RZ, PT ;  /* 0x000000ff6900720c */ /* 0x000fe20003fc5270 */
[----:B------:R-:W-:Y:S03]  /*3ff0*/  BSSY B1, `(.L_x_98) ;  /* 0x000000b000017945 */ /* 0x000fe60003800000 */
[----:B---3--:R-:W-:Y:S01]  /*4000*/  FMUL R5, R4, R89 ;  /* 0x0000005904057220 */ /* 0x008fe20000400000 */
[----:B------:R-:W-:-:S03]  /*4010*/  @P4 IMAD.MOV.U32 R4, RZ, RZ, R14 ;  /* 0x000000ffff044224 */ /* 0x000fc600078e000e */
[----:B------:R-:W-:-:S05]  /*4020*/  FFMA R5, R28, R88, R5 ;  /* 0x000000581c057223 */ /* 0x000fca0000000005 */
[----:B------:R-:W-:-:S04]  /*4030*/  F2FP.F16.F32.PACK_AB R5, RZ, R5 ;  /* 0x00000005ff05723e */ /* 0x000fc800000000ff */
[----:B----4-:R-:W-:Y:S01]  /*4040*/  PRMT R6, R5, 0x7610, R6 ;  /* 0x0000761005067816 */ /* 0x010fe20000000006 */
[----:B------:R-:W-:-:S05]  /*4050*/  @P4 IMAD.MOV.U32 R5, RZ, RZ, R15 ;  /* 0x000000ffff054224 */ /* 0x000fca00078e000f */
[----:B------:R3:W-:Y:S01]  /*4060*/  @P4 STG.E.U16 desc[UR36][R4.64+0x10], R6 ;  /* 0x0000100604004986 */ /* 0x0007e2000c101524 */
[----:B------:R-:W-:-:S13]  /*4070*/  ISETP.GT.AND P4, PT, R3, 0x80, P6 ;  /* 0x000000800300780c */ /* 0x000fda0003784270 */
[----:B---3--:R-:W-:Y:S05]  /*4080*/  @!P4 BRA `(.L_x_99) ;  /* 0x000000000004c947 */ /* 0x008fea0003800000 */
[----:B------:R3:W5:Y:S02]  /*4090*/  LDG.E.LTC128B.U16 R104, desc[UR36][R60.64+0x12] ;  /* 0x000012243c687981 */ /* 0x000764000c1e1520 */
.L_x_99:
[----:B------:R-:W-:Y:S05]  /*40a0*/  BSYNC B1 ;  /* 0x0000000000017941 */ /* 0x000fea0003800000 */
.L_x_98:
[----:B-----5:R-:W-:Y:S01]  /*40b0*/  HADD2.F32 R4, -RZ, R104.H0_H0 ;  /* 0x20000068ff047230 */ /* 0x020fe20000004100 */
[----:B------:R-:W-:Y:S01]  /*40c0*/  BSSY B1, `(.L_x_100) ;  /* 0x000000c000017945 */ /* 0x000fe20003800000 */
[----:B------:R-:W-:-:S03]  /*40d0*/  @P4 IMAD.MOV.U32 R5, RZ, RZ, R15 ;  /* 0x000000ffff054224 */ /* 0x000fc600078e000f */
[----:B------:R-:W-:-:S04]  /*40e0*/  FMUL R4, R4, R89 ;  /* 0x0000005904047220 */ /* 0x000fc80000400000 */
[----:B------:R-:W-:-:S05]  /*40f0*/  FFMA R4, R29, R88, R4 ;  /* 0x000000581d047223 */ /* 0x000fca0000000004 */
[----:B------:R-:W-:-:S04]  /*4100*/  F2FP.F16.F32.PACK_AB R4, RZ, R4 ;  /* 0x00000004ff04723e */ /* 0x000fc800000000ff */
[----:B------:R-:W-:Y:S01]  /*4110*/  PRMT R6, R4, 0x7610, R6 ;  /* 0x0000761004067816 */ /* 0x000fe20000000006 */
[----:B------:R-:W-:-:S05]  /*4120*/  @P4 IMAD.MOV.U32 R4, RZ, RZ, R14 ;  /* 0x000000ffff044224 */ /* 0x000fca00078e000e */
[----:B------:R4:W-:Y:S01]  /*4130*/  @P4 STG.E.U16 desc[UR36][R4.64+0x12], R6 ;  /* 0x0000120604004986 */ /* 0x0009e2000c101524 */
[----:B------:R-:W-:-:S04]  /*4140*/  ISETP.NE.AND P4, PT, R108, RZ, PT ;  /* 0x000000ff6c00720c */ /* 0x000fc80003f85270 */
[----:B------:R-:W-:-:S13]  /*4150*/  ISETP.GT.AND P4, PT, R3, 0x88, P4 ;  /* 0x000000880300780c */ /* 0x000fda0002784270 */
[----:B----4-:R-:W-:Y:S05]  /*4160*/  @!P4 BRA `(.L_x_101) ;  /* 0x000000000004c947 */ /* 0x010fea0003800000 */
[----:B------:R4:W5:Y:S02]  /*4170*/  LDG.E.LTC128B.U16 R104, desc[UR36][R10.64+0x10] ;  /* 0x000010240a687981 */ /* 0x000964000c1e1520 */
.L_x_101:
[----:B------:R-:W-:Y:S05]  /*4180*/  BSYNC B1 ;  /* 0x0000000000017941 */ /* 0x000fea0003800000 */
.L_x_100:
        /* <DEDUP_REMOVED lines=9> */
.L_x_103:
[----:B------:R-:W-:Y:S05]  /*4220*/  BSYNC B1 ;  /* 0x0000000000017941 */ /* 0x000fea0003800000 */
.L_x_102:
[----:B-----5:R-:W-:Y:S01]  /*4230*/  HADD2.F32 R4, -RZ, R104.H0_H0 ;  /* 0x20000068ff047230 */ /* 0x020fe20000004100 */
[----:B------:R-:W-:Y:S01]  /*4240*/  ISETP.NE.AND P6, PT, R106, RZ, PT ;  /* 0x000000ff6a00720c */ /* 0x000fe20003fc5270 */
        /* <DEDUP_REMOVED lines=8> */
[----:B------:R-:W-:-:S13]  /*42d0*/  ISETP.GT.AND P4, PT, R3, 0x80, P6 ;  /* 0x000000800300780c */ /* 0x000fda0003784270 */
[----:B0-----:R-:W-:Y:S05]  /*42e0*/  @!P4 BRA `(.L_x_105) ;  /* 0x000000000004c947 */ /* 0x001fea0003800000 */
[----:B------:R0:W5:Y:S02]  /*42f0*/  LDG.E.LTC128B.U16 R104, desc[UR36][R60.64+0x20] ;  /* 0x000020243c687981 */ /* 0x000164000c1e1520 */
.L_x_105:
[----:B------:R-:W-:Y:S05]  /*4300*/  BSYNC B1 ;  /* 0x0000000000017941 */ /* 0x000fea0003800000 */
.L_x_104:
[----:B-----5:R-:W-:Y:S01]  /*4310*/  HADD2.F32 R4, -RZ, R104.H0_H0 ;  /* 0x20000068ff047230 */ /* 0x020fe20000004100 */
[----:B------:R-:W-:Y:S01]  /*4320*/  ISETP.NE.AND P6, PT, R23, RZ, PT ;  /* 0x000000ff1700720c */ /* 0x000fe20003fc5270 */
[----:B------:R-:W-:Y:S03]  /*4330*/  BSSY B1, `(.L_x_106) ;  /* 0x000000b000017945 */ /* 0x000fe60003800000 */
[----:B------:R-:W-:Y:S01]  /*4340*/  FMUL R5, R4, R89 ;  /* 0x0000005904057220 */ /* 0x000fe20000400000 */
[----:B------:R-:W-:-:S03]  /*4350*/  @P4 IMAD.MOV.U32 R4, RZ, RZ, R14 ;  /* 0x000000ffff044224 */ /* 0x000fc600078e000e */
        /* <DEDUP_REMOVED lines=8> */
.L_x_107:
[----:B------:R-:W-:Y:S05]  /*43e0*/  BSYNC B1 ;  /* 0x0000000000017941 */ /* 0x000fea0003800000 */
.L_x_106:
[----:B-----5:R-:W-:Y:S01]  /*43f0*/  HADD2.F32 R4, -RZ, R104.H0_H0 ;  /* 0x20000068ff047230 */ /* 0x020fe20000004100 */
[----:B------:R-:W-:Y:S01]  /*4400*/  BSSY B1, `(.L_x_108) ;  /* 0x000000c000017945 */ /* 0x000fe20003800000 */
[----:B------:R-:W-:-:S03]  /*4410*/  @P4 IMAD.MOV.U32 R5, RZ, RZ, R15 ;  /* 0x000000ffff054224 */ /* 0x000fc600078e000f */
[----:B------:R-:W-:-:S04]  /*4420*/  FMUL R4, R4, R89 ;  /* 0x0000005904047220 */ /* 0x000fc80000400000 */
[----:B------:R-:W-:-:S05]  /*4430*/  FFMA R4, R33, R88, R4 ;  /* 0x0000005821047223 */ /* 0x000fca0000000004 */
[----:B------:R-:W-:-:S04]  /*4440*/  F2FP.F16.F32.PACK_AB R4, RZ, R4 ;  /* 0x00000004ff04723e */ /* 0x000fc800000000ff */
[----:B------:R-:W-:Y:S02]  /*4450*/  PRMT R6, R4, 0x7610, R6 ;  /* 0x0000761004067816 */ /* 0x000fe40000000006 */
[----:B------:R-:W-:-:S05]  /*4460*/  @P4 MOV R4, R14 ;  /* 0x0000000e00044202 */ /* 0x000fca0000000f00 */
[----:B------:R0:W-:Y:S01]  /*4470*/  @P4 STG.E.U16 desc[UR36][R4.64+0x22], R6 ;  /* 0x0000220604004986 */ /* 0x0001e2000c101524 */
[----:B------:R-:W-:-:S04]  /*4480*/  ISETP.NE.AND P4, PT, R106, RZ, PT ;  /* 0x000000ff6a00720c */ /* 0x000fc80003f85270 */
[----:B------:R-:W-:-:S13]  /*4490*/  ISETP.GT.AND P4, PT, R3, 0x88, P4 ;  /* 0x000000880300780c */ /* 0x000fda0002784270 */
[----:B0-----:R-:W-:Y:S05]  /*44a0*/  @!P4 BRA `(.L_x_109) ;  /* 0x000000000004c947 */ /* 0x001fea0003800000 */
[----:B------:R0:W5:Y:S02]  /*44b0*/  LDG.E.LTC128B.U16 R104, desc[UR36][R10.64+0x20] ;  /* 0x000020240a687981 */ /* 0x000164000c1e1520 */
.L_x_109:
[----:B------:R-:W-:Y:S05]  /*44c0*/  BSYNC B1 ;  /* 0x0000000000017941 */ /* 0x000fea0003800000 */
.L_x_108:
[----:B-----5:R-:W-:Y:S01]  /*44d0*/  HADD2.F32 R4, -RZ, R104.H0_H0 ;  /* 0x20000068ff047230 */ /* 0x020fe20000004100 */
[----:B------:R-:W-:Y:S04]  /*44e0*/  BSSY B1, `(.L_x_110) ;  /* 0x000000b000017945 */ /* 0x000fe80003800000 */
        /* <DEDUP_REMOVED lines=10> */
.L_x_111:
[----:B------:R-:W-:Y:S05]  /*4590*/  BSYNC B1 ;  /* 0x0000000000017941 */ /* 0x000fea0003800000 */
.L_x_110:
        /* <DEDUP_REMOVED lines=13> */
.L_x_113:
[----:B------:R-:W-:Y:S05]  /*4670*/  BSYNC B1 ;  /* 0x0000000000017941 */ /* 0x000fea0003800000 */
.L_x_112:
        /* <DEDUP_REMOVED lines=13> */
.L_x_115:
[----:B------:R-:W-:Y:S05]  /*4750*/  BSYNC B1 ;  /* 0x0000000000017941 */ /* 0x000fea0003800000 */
.L_x_114:
        /* <DEDUP_REMOVED lines=11> */
[----:B0-----:R-:W-:Y:S05]  /*4810*/  @!P4 BRA `(.L_x_117) ;  /* 0x000000000004c947 */ /* 0x001fea0003800000 */
[----:B------:R0:W5:Y:S02]  /*4820*/  LDG.E.LTC128B.U16 R104, desc[UR36][R10.64+0x30] ;  /* 0x000030240a687981 */ /* 0x000164000c1e1520 */
.L_x_117:
[----:B------:R-:W-:Y:S05]  /*4830*/  BSYNC B1 ;  /* 0x0000000000017941 */ /* 0x000fea0003800000 */
.L_x_116:
        /* <DEDUP_REMOVED lines=12> */
.L_x_119:
[----:B------:R-:W-:Y:S05]  /*4900*/  BSYNC B1 ;  /* 0x0000000000017941 */ /* 0x000fea0003800000 */
.L_x_118:
        /* <DEDUP_REMOVED lines=13> */
.L_x_121:
[----:B------:R-:W-:Y:S05]  /*49e0*/  BSYNC B1 ;  /* 0x0000000000017941 */ /* 0x000fea0003800000 */
.L_x_120:
        /* <DEDUP_REMOVED lines=13> */
.L_x_123:
[----:B------:R-:W-:Y:S05]  /*4ac0*/  BSYNC B1 ;  /* 0x0000000000017941 */ /* 0x000fea0003800000 */
.L_x_122:
        /* <DEDUP_REMOVED lines=13> */
.L_x_125:
[----:B------:R-:W-:Y:S05]  /*4ba0*/  BSYNC B1 ;  /* 0x0000000000017941 */ /* 0x000fea0003800000 */
.L_x_124:
        /* <DEDUP_REMOVED lines=12> */
.L_x_127:
[----:B------:R-:W-:Y:S05]  /*4c70*/  BSYNC B1 ;  /* 0x0000000000017941 */ /* 0x000fea0003800000 */
.L_x_126:
        /* <DEDUP_REMOVED lines=13> */
.L_x_129:
[----:B------:R-:W-:Y:S05]  /*4d50*/  BSYNC B1 ;  /* 0x0000000000017941 */ /* 0x000fea0003800000 */
.L_x_128:
        /* <DEDUP_REMOVED lines=12> */
.L_x_131:
[----:B------:R-:W-:Y:S05]  /*4e20*/  BSYNC B1 ;  /* 0x0000000000017941 */ /* 0x000fea0003800000 */
.L_x_130:
        /* <DEDUP_REMOVED lines=12> */
.L_x_133:
[----:B------:R-:W-:Y:S05]  /*4ef0*/  BSYNC B1 ;  /* 0x0000000000017941 */ /* 0x000fea0003800000 */
.L_x_132:
[----:B-----5:R-:W-:Y:S01]  /*4f00*/  HADD2.F32 R4, -RZ, R104.H0_H0 ;  /* 0x20000068ff047230 */ /* 0x020fe20000004100 */
[----:B------:R-:W-:Y:S01]  /*4f10*/  ISETP.GT.AND P5, PT, R3, 0x88, P5 ;  /* 0x000000880300780c */ /* 0x000fe20002fa4270 */
        /* <DEDUP_REMOVED lines=8> */
[----:B------:R-:W-:Y:S05]  /*4fa0*/  @!P5 BRA `(.L_x_135) ;  /* 0x000000000004d947 */ /* 0x000fea0003800000 */
[----:B------:R0:W5:Y:S02]  /*4fb0*/  LDG.E.LTC128B.U16 R104, desc[UR36][R10.64+0x52] ;  /* 0x000052240a687981 */ /* 0x000164000c1e1520 */
.L_x_135:
[----:B------:R-:W-:Y:S05]  /*4fc0*/  BSYNC B1 ;  /* 0x0000000000017941 */ /* 0x000fea0003800000 */
.L_x_134:
[----:B0----5:R-:W-:Y:S01]  /*4fd0*/  HADD2.F32 R4, -RZ, R104.H0_H0 ;  /* 0x20000068ff047230 */ /* 0x021fe20000004100 */
        /* <DEDUP_REMOVED lines=11> */
.L_x_137:
[----:B------:R-:W-:Y:S05]  /*5090*/  BSYNC B1 ;  /* 0x0000000000017941 */ /* 0x000fea0003800000 */
.L_x_136:
[----:B0----5:R-:W-:Y:S01]  /*50a0*/  HADD2.F32 R4, -RZ, R104.H0_H0 ;  /* 0x20000068ff047230 */ /* 0x021fe20000004100 */
        /* <DEDUP_REMOVED lines=11> */
.L_x_139:
[----:B------:R-:W-:Y:S05]  /*5160*/  BSYNC B1 ;  /* 0x0000000000017941 */ /* 0x000fea0003800000 */
.L_x_138:
        /* <DEDUP_REMOVED lines=12> */
.L_x_141:
[----:B------:R-:W-:Y:S05]  /*5230*/  BSYNC B1 ;  /* 0x0000000000017941 */ /* 0x000fea0003800000 */
.L_x_140:
        /* <DEDUP_REMOVED lines=12> */
.L_x_143:
[----:B------:R-:W-:Y:S05]  /*5300*/  BSYNC B1 ;  /* 0x0000000000017941 */ /* 0x000fea0003800000 */
.L_x_142:
[----:B0----5:R-:W-:Y:S01]  /*5310*/  HADD2.F32 R4, -RZ, R104.H0_H0 ;  /* 0x20000068ff047230 */ /* 0x021fe20000004100 */
[----:B------:R-:W-:Y:S01]  /*5320*/  ISETP.GT.AND P3, PT, R3, 0x80, P1 ;  /* 0x000000800300780c */ /* 0x000fe20000f64270 */
[----:B------:R-:W-:Y:S01]  /*5330*/  @P2 IMAD.MOV.U32 R5, RZ, RZ, R13 ;  /* 0x000000ffff052224 */ /* 0x000fe200078e000d */
[----:B------:R-:W-:Y:S02]  /*5340*/  BSSY B1, `(.L_x_144) ;  /* 0x0000009000017945 */ /* 0x000fe40003800000 */
[----:B------:R-:W-:-:S04]  /*5350*/  FMUL R4, R4, R89 ;  /* 0x0000005904047220 */ /* 0x000fc80000400000 */
[----:B------:R-:W-:-:S05]  /*5360*/  FFMA R4, R51, R88, R4 ;  /* 0x0000005833047223 */ /* 0x000fca0000000004 */
[----:B------:R-:W-:-:S04]  /*5370*/  F2FP.F16.F32.PACK_AB R4, RZ, R4 ;  /* 0x00000004ff04723e */ /* 0x000fc800000000ff */
[----:B------:R-:W-:Y:S02]  /*5380*/  PRMT R6, R4, 0x7610, R6 ;  /* 0x0000761004067816 */ /* 0x000fe40000000006 */
[----:B------:R-:W-:-:S05]  /*5390*/  @P2 MOV R4, R12 ;  /* 0x0000000c00042202 */ /* 0x000fca0000000f00 */
[----:B------:R0:W-:Y:S01]  /*53a0*/  @P2 STG.E.U16 desc[UR36][R4.64+0x62], R6 ;  /* 0x0000620604002986 */ /* 0x0001e2000c101524 */
[----:B------:R-:W-:Y:S05]  /*53b0*/  @!P3 BRA `(.L_x_145) ;  /* 0x000000000004b947 */ /* 0x000fea0003800000 */
[----:B------:R0:W5:Y:S02]  /*53c0*/  LDG.E.LTC128B.U16 R104, desc[UR36][R60.64+0x70] ;  /* 0x000070243c687981 */ /* 0x000164000c1e1520 */
.L_x_145:
[----:B------:R-:W-:Y:S05]  /*53d0*/  BSYNC B1 ;  /* 0x0000000000017941 */ /* 0x000fea0003800000 */
.L_x_144:
        /* <DEDUP_REMOVED lines=12> */
.L_x_147:
[----:B------:R-:W-:Y:S05]  /*54a0*/  BSYNC B1 ;  /* 0x0000000000017941 */ /* 0x000fea0003800000 */
.L_x_146:
        /* <DEDUP_REMOVED lines=9> */
.L_x_149:
[----:B------:R-:W-:Y:S05]  /*5540*/  BSYNC B1 ;  /* 0x0000000000017941 */ /* 0x000fea0003800000 */
.L_x_148:
        /* <DEDUP_REMOVED lines=12> */
.L_x_151:
[----:B------:R-:W-:Y:S05]  /*5610*/  BSYNC B1 ;  /* 0x0000000000017941 */ /* 0x000fea0003800000 */
.L_x_150:
[----:B------:R-:W-:Y:S05]  /*5620*/  @!P0 BRA `(.L_x_152) ;  /* 0x0000001400f08947 */ /* 0x000fea0003800000 */
[----:B-----5:R-:W-:-:S05]  /*5630*/  HADD2.F32 R104, -RZ, R104.H0_H0 ;  /* 0x20000068ff687230 */ /* 0x020fca0000004100 */
[----:B------:R-:W-:-:S04]  /*5640*/  FMUL R104, R104, R89 ;  /* 0x0000005968687220 */ /* 0x000fc80000400000 */
[----:B------:R-:W-:-:S05]  /*5650*/  FFMA R104, R55, R88, R104 ;  /* 0x0000005837687223 */ /* 0x000fca0000000068 */
[----:B------:R-:W-:-:S05]  /*5660*/  F2FP.F16.F32.PACK_AB R104, RZ, R104 ;  /* 0x00000068ff68723e */ /* 0x000fca00000000ff */
[----:B------:R0:W-:Y:S01]  /*5670*/  STG.E.U16 desc[UR36][R12.64+0x72], R104 ;  /* 0x000072680c007986 */ /* 0x0001e2000c101524 */
[----:B------:R-:W-:Y:S05]  /*5680*/  BRA `(.L_x_152) ;  /* 0x0000001400d87947 */ /* 0x000fea0003800000 */
.L_x_29:
[----:B------:R-:W-:Y:S01]  /*5690*/  ULDC.64 UR4, c[0x0][0x5c0] ;  /* 0x0001700000047ab9 */ /* 0x000fe20000000a00 */
[----:B------:R-:W-:Y:S01]  /*56a0*/  ISETP.GT.AND P3, PT, R4, 0x1, PT ;  /* 0x000000010400780c */ /* 0x000fe20003f64270 */
[-C--:B------:R-:W-:Y:S01]  /*56b0*/  FMUL R56, R56, R88.reuse ;  /* 0x0000005838387220 */ /* 0x080fe20000400000 */
[----:B------:R-:W-:Y:S01]  /*56c0*/  LEA R14, P1, R104, UR4, 0x1 ;  /* 0x00000004680e7c11 */ /* 0x000fe2000f8208ff */
[-C--:B------:R-:W-:Y:S01]  /*56d0*/  FMUL R57, R57, R88.reuse ;  /* 0x0000005839397220 */ /* 0x080fe20000400000 */
[----:B------:R-:W-:Y:S01]  /*56e0*/  IMAD.SHL.U32 R7, R12, 0x10, RZ ;  /* 0x000000100c077824 */ /* 0x000fe200078e00ff */
[----:B------:R-:W-:Y:S01]  /*56f0*/  ISETP.GT.AND P2, PT, R3, 0x8, P6 ;  /* 0x000000080300780c */ /* 0x000fe20003744270 */
[-C--:B------:R-:W-:Y:S01]  /*5700*/  FMUL R58, R58, R88.reuse ;  /* 0x000000583a3a7220 */ /* 0x080fe20000400000 */
[----:B------:R-:W-:Y:S01]  /*5710*/  LEA.HI.X R15, R104, UR5, R93, 0x1, P1 ;  /* 0x00000005680f7c11 */ /* 0x000fe200088f0c5d */
[-C--:B------:R-:W-:Y:S01]  /*5720*/  FMUL R59, R59, R88.reuse ;  /* 0x000000583b3b7220 */ /* 0x080fe20000400000 */
[----:B------:R-:W-:Y:S01]  /*5730*/  ISETP.GT.AND P1, PT, R3, RZ, P3 ;  /* 0x000000ff0300720c */ /* 0x000fe20001f24270 */
[----:B------:R-:W-:Y:S01]  /*5740*/  FMUL R60, R60, R88 ;  /* 0x000000583c3c7220 */ /* 0x000fe20000400000 */
[----:B------:R-:W-:Y:S01]  /*5750*/  F2FP.F16.F32.PACK_AB R56, RZ, R56 ;  /* 0x00000038ff38723e */ /* 0x000fe200000000ff */
[-C--:B------:R-:W-:Y:S01]  /*5760*/  FMUL R61, R61, R88.reuse ;  /* 0x000000583d3d7220 */ /* 0x080fe20000400000 */
[----:B------:R-:W-:Y:S01]  /*5770*/  F2FP.F16.F32.PACK_AB R57, RZ, R57 ;  /* 0x00000039ff39723e */ /* 0x000fe200000000ff */
[----:B------:R-:W-:Y:S01]  /*5780*/  FMUL R63, R63, R88 ;  /* 0x000000583f3f7220 */ /* 0x000fe20000400000 */
[C---:B------:R-:W-:Y:S01]  /*5790*/  SHF.L.U64.HI R5, R12.reuse, 0x4, R13 ;  /* 0x000000040c057819 */ /* 0x040fe2000001020d */
[----:B------:R-:W-:Y:S01]  /*57a0*/  @P0 STG.E.U16 desc[UR36][R14.64], R56 ;  /* 0x000000380e000986 */ /* 0x000fe2000c101524 */
[----:B------:R-:W-:Y:S01]  /*57b0*/  PRMT R9, R57, 0x7610, R9 ;  /* 0x0000761039097816 */ /* 0x000fe20000000009 */
[----:B------:R-:W-:Y:S01]  /*57c0*/  IMAD.SHL.U32 R57, R12, 0x100, RZ ;  /* 0x000001000c397824 */ /* 0x000fe200078e00ff */
[----:B------:R-:W-:Y:S01]  /*57d0*/  IADD3 R8, P0, R7, R14, RZ ;  /* 0x0000000e07087210 */ /* 0x000fe20007f1e0ff */
[----:B------:R-:W-:Y:S01]  /*57e0*/  FMUL R62, R62, R88 ;  /* 0x000000583e3e7220 */ /* 0x000fe20000400000 */
[----:B------:R-:W-:Y:S01]  /*57f0*/  F2FP.F16.F32.PACK_AB R58, RZ, R58 ;  /* 0x0000003aff3a723e */ /* 0x000fe200000000ff */
[--C-:B------:R-:W-:Y:S01]  /*5800*/  @P1 IMAD.MOV.U32 R10, RZ, RZ, R14.reuse ;  /* 0x000000ffff0a1224 */ /* 0x100fe200078e000e */
[----:B------:R-:W-:Y:S01]  /*5810*/  SHF.L.U64.HI R23, R12, 0x8, R13 ;  /* 0x000000080c177819 */ /* 0x000fe2000001020d */
[--C-:B------:R-:W-:Y:S01]  /*5820*/  @P1 IMAD.MOV.U32 R11, RZ, RZ, R15.reuse ;  /* 0x000000ffff0b1224 */ /* 0x100fe200078e000f */
[----:B------:R-:W-:Y:S01]  /*5830*/  ISETP.GT.AND P4, PT, R4, 0x8, PT ;  /* 0x000000080400780c */ /* 0x000fe20003f84270 */
[-C--:B------:R-:W-:Y:S01]  /*5840*/  FMUL R64, R64, R88.reuse ;  /* 0x0000005840407220 */ /* 0x080fe20000400000 */
[----:B------:R-:W-:Y:S01]  /*5850*/  F2FP.F16.F32.PACK_AB R59, RZ, R59 ;  /* 0x0000003bff3b723e */ /* 0x000fe200000000ff */
[----:B------:R-:W-:Y:S01]  /*5860*/  FMUL R65, R65, R88 ;  /* 0x0000005841417220 */ /* 0x000fe20000400000 */
[----:B------:R0:W-:Y:S01]  /*5870*/  @P1 STG.E.U16 desc[UR36][R10.64+0x2], R9 ;  /* 0x000002090a001986 */ /* 0x0001e2000c101524 */
[----:B------:R-:W-:Y:S01]  /*5880*/  F2FP.F16.F32.PACK_AB R60, RZ, R60 ;  /* 0x0000003cff3c723e */ /* 0x000fe200000000ff */
[-C--:B------:R-:W-:Y:S01]  /*5890*/  FMUL R66, R66, R88.reuse ;  /* 0x0000005842427220 */ /* 0x080fe20000400000 */
[----:B------:R-:W-:Y:S01]  /*58a0*/  F2FP.F16.F32.PACK_AB R61, RZ, R61 ;  /* 0x0000003dff3d723e */ /* 0x000fe200000000ff */
[-C--:B------:R-:W-:Y:S01]  /*58b0*/  FMUL R67, R67, R88.reuse ;  /* 0x0000005843437220 */ /* 0x080fe20000400000 */
[----:B------:R-:W-:Y:S01]  /*58c0*/  F2FP.F16.F32.PACK_AB R63, RZ, R63 ;  /* 0x0000003fff3f723e */ /* 0x000fe200000000ff */
[----:B------:R-:W-:Y:S01]  /*58d0*/  FMUL R68, R68, R88 ;  /* 0x0000005844447220 */ /* 0x000fe20000400000 */
[----:B------:R-:W-:Y:S01]  /*58e0*/  F2FP.F16.F32.PACK_AB R62, RZ, R62 ;  /* 0x0000003eff3e723e */ /* 0x000fe200000000ff */
[----:B------:R-:W-:Y:S01]  /*58f0*/  FMUL R69, R69, R88 ;  /* 0x0000005845457220 */ /* 0x000fe20000400000 */
[----:B------:R-:W-:Y:S01]  /*5900*/  F2FP.F16.F32.PACK_AB R64, RZ, R64 ;  /* 0x00000040ff40723e */ /* 0x000fe200000000ff */
[-C--:B------:R-:W-:Y:S01]  /*5910*/  FMUL R70, R70, R88.reuse ;  /* 0x0000005846467220 */ /* 0x080fe20000400000 */
[----:B------:R-:W-:Y:S01]  /*5920*/  F2FP.F16.F32.PACK_AB R65, RZ, R65 ;  /* 0x00000041ff41723e */ /* 0x000fe200000000ff */
[----:B0-----:R-:W-:Y:S01]  /*5930*/  IMAD.X R9, R5, 0x1, R15, P0 ;  /* 0x0000000105097824 */ /* 0x001fe200000e060f */
[----:B------:R-:W-:Y:S01]  /*5940*/  ISETP.GT.AND P0, PT, R3, 0x8, P3 ;  /* 0x000000080300780c */ /* 0x000fe20001f04270 */
[-C--:B------:R-:W-:Y:S01]  /*5950*/  FMUL R71, R71, R88.reuse ;  /* 0x0000005847477220 */ /* 0x080fe20000400000 */
[----:B------:R-:W-:Y:S01]  /*5960*/  ISETP.GT.AND P3, PT, R4, 0x9, PT ;  /* 0x000000090400780c */ /* 0x000fe20003f64270 */
[----:B------:R-:W-:Y:S01]  /*5970*/  FMUL R72, R72, R88 ;  /* 0x0000005848487220 */ /* 0x000fe20000400000 */
[----:B------:R-:W-:Y:S01]  /*5980*/  @P2 STG.E.U16 desc[UR36][R8.64], R58 ;  /* 0x0000003a08002986 */ /* 0x000fe2000c101524 */
[----:B------:R-:W-:Y:S01]  /*5990*/  IADD3 R6, P1, P2, R57, R14, R7 ;  /* 0x0000000e39067210 */ /* 0x000fe20007a3e007 */
[----:B------:R-:W-:Y:S01]  /*59a0*/  FMUL R73, R73, R88 ;  /* 0x0000005849497220 */ /* 0x000fe20000400000 */
[----:B------:R-:W-:Y:S01]  /*59b0*/  F2FP.F16.F32.PACK_AB R66, RZ, R66 ;  /* 0x00000042ff42723e */ /* 0x000fe200000000ff */
[-C--:B------:R-:W-:Y:S01]  /*59c0*/  FMUL R74, R74, R88.reuse ;  /* 0x000000584a4a7220 */ /* 0x080fe20000400000 */
[----:B------:R-:W-:Y:S01]  /*59d0*/  IADD3.X R7, R23, R15, R5, P1, P2 ;  /* 0x0000000f17077210 */ /* 0x000fe20000fe4405 */
[-C--:B------:R-:W-:Y:S01]  /*59e0*/  FMUL R75, R75, R88.reuse ;  /* 0x000000584b4b7220 */ /* 0x080fe20000400000 */
[C---:B------:R-:W-:Y:S01]  /*59f0*/  ISETP.GT.AND P1, PT, R3.reuse, RZ, P4 ;  /* 0x000000ff0300720c */ /* 0x040fe20002724270 */
[-C--:B------:R-:W-:Y:S01]  /*5a00*/  FMUL R76, R76, R88.reuse ;  /* 0x000000584c4c7220 */ /* 0x080fe20000400000 */
[----:B------:R-:W-:Y:S01]  /*5a10*/  @P0 STG.E.U16 desc[UR36][R8.64+0x2], R59 ;  /* 0x0000023b08000986 */ /* 0x000fe2000c101524 */
[----:B------:R-:W-:Y:S01]  /*5a20*/  ISETP.GT.AND P0, PT, R3, RZ, P3 ;  /* 0x000000ff0300720c */ /* 0x000fe20001f04270 */
[-C--:B------:R-:W-:Y:S01]  /*5a30*/  FMUL R77, R77, R88.reuse ;  /* 0x000000584d4d7220 */ /* 0x080fe20000400000 */
[----:B------:R-:W-:Y:S01]  /*5a40*/  ISETP.GT.AND P2, PT, R4, 0x11, PT ;  /* 0x000000110400780c */ /* 0x000fe20003f44270 */
[-C--:B------:R-:W-:Y:S01]  /*5a50*/  FMUL R78, R78, R88.reuse ;  /* 0x000000584e4e7220 */ /* 0x080fe20000400000 */
[----:B------:R-:W-:Y:S01]  /*5a60*/  F2FP.F16.F32.PACK_AB R67, RZ, R67 ;  /* 0x00000043ff43723e */ /* 0x000fe200000000ff */
[----:B------:R-:W-:Y:S01]  /*5a70*/  FMUL R79, R79, R88 ;  /* 0x000000584f4f7220 */ /* 0x000fe20000400000 */
[----:B------:R-:W-:Y:S01]  /*5a80*/  F2FP.F16.F32.PACK_AB R68, RZ, R68 ;  /* 0x00000044ff44723e */ /* 0x000fe200000000ff */
[-C--:B------:R-:W-:Y:S01]  /*5a90*/  FMUL R80, R80, R88.reuse ;  /* 0x0000005850507220 */ /* 0x080fe20000400000 */
[----:B------:R-:W-:Y:S01]  /*5aa0*/  F2FP.F16.F32.PACK_AB R69, RZ, R69 ;  /* 0x00000045ff45723e */ /* 0x000fe200000000ff */
[----:B------:R-:W-:Y:S01]  /*5ab0*/  FMUL R81, R81, R88 ;  /* 0x0000005851517220 */ /* 0x000fe20000400000 */
[--C-:B------:R-:W-:Y:S01]  /*5ac0*/  @P1 IMAD.MOV.U32 R10, RZ, RZ, R14.reuse ;  /* 0x000000ffff0a1224 */ /* 0x100fe200078e000e */
[----:B------:R-:W-:Y:S01]  /*5ad0*/  F2FP.F16.F32.PACK_AB R70, RZ, R70 ;  /* 0x00000046ff46723e */ /* 0x000fe200000000ff */
[--C-:B------:R-:W-:Y:S01]  /*5ae0*/  @P1 IMAD.MOV.U32 R11, RZ, RZ, R15.reuse ;  /* 0x000000ffff0b1224 */ /* 0x100fe200078e000f */
[----:B------:R-:W-:Y:S01]  /*5af0*/  F2FP.F16.F32.PACK_AB R71, RZ, R71 ;  /* 0x00000047ff47723e */ /* 0x000fe200000000ff */
[----:B------:R-:W-:Y:S01]  /*5b00*/  FMUL R82, R82, R88 ;  /* 0x0000005852527220 */ /* 0x000fe20000400000 */
[----:B------:R-:W-:Y:S01]  /*5b10*/  F2FP.F16.F32.PACK_AB R72, RZ, R72 ;  /* 0x00000048ff48723e */ /* 0x000fe200000000ff */
[-C--:B------:R-:W-:Y:S01]  /*5b20*/  FMUL R83, R83, R88.reuse ;  /* 0x0000005853537220 */ /* 0x080fe20000400000 */
[----:B------:R0:W-:Y:S01]  /*5b30*/  @P1 STG.E.U16 desc[UR36][R10.64+0x10], R60 ;  /* 0x0000103c0a001986 */ /* 0x0001e2000c101524 */
[----:B------:R-:W-:Y:S01]  /*5b40*/  ISETP.GT.AND P1, PT, R3, 0x8, P4 ;  /* 0x000000080300780c */ /* 0x000fe20002724270 */
[-C--:B------:R-:W-:Y:S01]  /*5b50*/  FMUL R84, R84, R88.reuse ;  /* 0x0000005854547220 */ /* 0x080fe20000400000 */
[----:B------:R-:W-:Y:S01]  /*5b60*/  F2FP.F16.F32.PACK_AB R73, RZ, R73 ;  /* 0x00000049ff49723e */ /* 0x000fe200000000ff */
[----:B------:R-:W-:Y:S01]  /*5b70*/  FMUL R85, R85, R88 ;  /* 0x0000005855557220 */ /* 0x000fe20000400000 */
[----:B------:R-:W-:Y:S01]  /*5b80*/  F2FP.F16.F32.PACK_AB R74, RZ, R74 ;  /* 0x0000004aff4a723e */ /* 0x000fe200000000ff */
[-C--:B------:R-:W-:Y:S01]  /*5b90*/  FMUL R86, R86, R88.reuse ;  /* 0x0000005856567220 */ /* 0x080fe20000400000 */
[----:B------:R-:W-:Y:S01]  /*5ba0*/  F2FP.F16.F32.PACK_AB R75, RZ, R75 ;  /* 0x0000004bff4b723e */ /* 0x000fe200000000ff */
[-C--:B------:R-:W-:Y:S01]  /*5bb0*/  FMUL R87, R87, R88.reuse ;  /* 0x0000005857577220 */ /* 0x080fe20000400000 */
[----:B------:R-:W-:Y:S01]  /*5bc0*/  ISETP.GT.AND P5, PT, R4, 0x28, PT ;  /* 0x000000280400780c */ /* 0x000fe20003fa4270 */
[----:B------:R-:W-:Y:S01]  /*5bd0*/  FMUL R24, R24, R88 ;  /* 0x0000005818187220 */ /* 0x000fe20000400000 */
[----:B------:R-:W-:Y:S01]  /*5be0*/  F2FP.F16.F32.PACK_AB R76, RZ, R76 ;  /* 0x0000004cff4c723e */ /* 0x000fe200000000ff */
[--C-:B0-----:R-:W-:Y:S01]  /*5bf0*/  @P0 IMAD.MOV.U32 R10, RZ, RZ, R14.reuse ;  /* 0x000000ffff0a0224 */ /* 0x101fe200078e000e */
[----:B------:R-:W-:Y:S01]  /*5c00*/  ISETP.GT.AND P4, PT, R4, 0x29, PT ;  /* 0x000000290400780c */ /* 0x000fe20003f84270 */
        /* <DEDUP_REMOVED lines=8> */
[C---:B------:R-:W-:Y:S01]  /*5c90*/  ISETP.GT.AND P3, PT, R4.reuse, 0x10, PT ;  /* 0x000000100400780c */ /* 0x040fe20003f64270 */
[----:B------:R-:W-:Y:S01]  /*5ca0*/  @P1 STG.E.U16 desc[UR36][R8.64+0x10], R62 ;  /* 0x0000103e08001986 */ /* 0x000fe2000c101524 */
        /* <DEDUP_REMOVED lines=8> */
[----:B------:R-:W-:Y:S01]  /*5d30*/  F2FP.F16.F32.PACK_AB R82, RZ, R82 ;  /* 0x00000052ff52723e */ /* 0x000fe200000000ff */
[----:B------:R-:W-:Y:S01]  /*5d40*/  @P0 STG.E.U16 desc[UR36][R8.64+0x12], R63 ;  /* 0x0000123f08000986 */ /* 0x000fe2000c101524 */
[----:B------:R-:W-:Y:S01]  /*5d50*/  ISETP.GT.AND P0, PT, R3, RZ, P3 ;  /* 0x000000ff0300720c */ /* 0x000fe20001f04270 */
[-C--:B------:R-:W-:Y:S01]  /*5d60*/  FMUL R32, R32, R88.reuse ;  /* 0x0000005820207220 */ /* 0x080fe20000400000 */
[----:B------:R-:W-:Y:S01]  /*5d70*/  F2FP.F16.F32.PACK_AB R83, RZ, R83 ;  /* 0x00000053ff53723e */ /* 0x000fe200000000ff */
[----:B------:R-:W-:Y:S01]  /*5d80*/  FMUL R33, R33, R88 ;  /* 0x0000005821217220 */ /* 0x000fe20000400000 */
[----:B------:R-:W-:Y:S01]  /*5d90*/  F2FP.F16.F32.PACK_AB R84, RZ, R84 ;  /* 0x00000054ff54723e */ /* 0x000fe200000000ff */
[-C--:B------:R-:W-:Y:S01]  /*5da0*/  FMUL R34, R34, R88.reuse ;  /* 0x0000005822227220 */ /* 0x080fe20000400000 */
[----:B------:R-:W-:Y:S01]  /*5db0*/  P2R R5, PR, RZ, 0x20 ;  /* 0x00000020ff057803 */ /* 0x000fe20000000000 */
[-C--:B------:R-:W-:Y:S01]  /*5dc0*/  FMUL R35, R35, R88.reuse ;  /* 0x0000005823237220 */ /* 0x080fe20000400000 */
[----:B------:R-:W-:Y:S01]  /*5dd0*/  F2FP.F16.F32.PACK_AB R85, RZ, R85 ;  /* 0x00000055ff55723e */ /* 0x000fe200000000ff */
[----:B------:R-:W-:Y:S01]  /*5de0*/  FMUL R36, R36, R88 ;  /* 0x0000005824247220 */ /* 0x000fe20000400000 */
[----:B------:R-:W-:Y:S01]  /*5df0*/  F2FP.F16.F32.PACK_AB R86, RZ, R86 ;  /* 0x00000056ff56723e */ /* 0x000fe200000000ff */
[----:B------:R-:W-:Y:S01]  /*5e00*/  FMUL R37, R37, R88 ;  /* 0x0000005825257220 */ /* 0x000fe20000400000 */
[----:B------:R-:W-:Y:S01]  /*5e10*/  F2FP.F16.F32.PACK_AB R87, RZ, R87 ;  /* 0x00000057ff57723e */ /* 0x000fe200000000ff */
[--C-:B0-----:R-:W-:Y:S01]  /*5e20*/  @P0 IMAD.MOV.U32 R10, RZ, RZ, R14.reuse ;  /* 0x000000ffff0a0224 */ /* 0x101fe200078e000e */
[----:B------:R-:W-:Y:S01]  /*5e30*/  F2FP.F16.F32.PACK_AB R24, RZ, R24 ;  /* 0x00000018ff18723e */ /* 0x000fe200000000ff */
[--C-:B------:R-:W-:Y:S01]  /*5e40*/  @P0 IMAD.MOV.U32 R11, RZ, RZ, R15.reuse ;  /* 0x000000ffff0b0224 */ /* 0x100fe200078e000f */
[----:B------:R-:W-:Y:S01]  /*5e50*/  F2FP.F16.F32.PACK_AB R25, RZ, R25 ;  /* 0x00000019ff19723e */ /* 0x000fe200000000ff */
[----:B------:R-:W-:Y:S01]  /*5e60*/  FMUL R38, R38, R88 ;  /* 0x0000005826267220 */ /* 0x000fe20000400000 */
[----:B------:R-:W-:Y:S01]  /*5e70*/  F2FP.F16.F32.PACK_AB R26, RZ, R26 ;  /* 0x0000001aff1a723e */ /* 0x000fe200000000ff */
[-C--:B------:R-:W-:Y:S01]  /*5e80*/  FMUL R39, R39, R88.reuse ;  /* 0x0000005827277220 */ /* 0x080fe20000400000 */
[----:B------:R0:W-:Y:S01]  /*5e90*/  @P0 STG.E.U16 desc[UR36][R10.64+0x20], R64 ;  /* 0x000020400a000986 */ /* 0x0001e2000c101524 */
[----:B------:R-:W-:Y:S01]  /*5ea0*/  ISETP.GT.AND P0, PT, R3, RZ, P2 ;  /* 0x000000ff0300720c */ /* 0x000fe20001704270 */
        /* <DEDUP_REMOVED lines=12> */
[----:B0-----:R-:W-:Y:S01]  /*5f70*/  @P0 IMAD.MOV.U32 R10, RZ, RZ, R14 ;  /* 0x000000ffff0a0224 */ /* 0x001fe200078e000e */
[----:B------:R-:W-:Y:S01]  /*5f80*/  F2FP.F16.F32.PACK_AB R33, RZ, R33 ;  /* 0x00000021ff21723e */ /* 0x000fe200000000ff */
[----:B------:R-:W-:Y:S01]  /*5f90*/  @P0 IMAD.MOV.U32 R11, RZ, RZ, R15 ;  /* 0x000000ffff0b0224 */ /* 0x000fe200078e000f */
[----:B------:R-:W-:Y:S01]  /*5fa0*/  F2FP.F16.F32.PACK_AB R34, RZ, R34 ;  /* 0x00000022ff22723e */ /* 0x000fe200000000ff */
[-C--:B------:R-:W-:Y:S01]  /*5fb0*/  FMUL R46, R46, R88.reuse ;  /* 0x000000582e2e7220 */ /* 0x080fe20000400000 */
[----:B------:R-:W-:Y:S01]  /*5fc0*/  F2FP.F16.F32.PACK_AB R35, RZ, R35 ;  /* 0x00000023ff23723e */ /* 0x000fe200000000ff */
[-C--:B------:R-:W-:Y:S01]  /*5fd0*/  FMUL R47, R47, R88.reuse ;  /* 0x000000582f2f7220 */ /* 0x080fe20000400000 */
[----:B------:R0:W-:Y:S01]  /*5fe0*/  @P0 STG.E.U16 desc[UR36][R10.64+0x22], R65 ;  /* 0x000022410a000986 */ /* 0x0001e2000c101524 */
[----:B------:R-:W-:Y:S01]  /*5ff0*/  ISETP.GT.AND P0, PT, R3, 0x8, P3 ;  /* 0x000000080300780c */ /* 0x000fe20001f04270 */
[-C--:B------:R-:W-:Y:S01]  /*6000*/  FMUL R48, R48, R88.reuse ;  /* 0x0000005830307220 */ /* 0x080fe20000400000 */
[----:B------:R-:W-:Y:S01]  /*6010*/  ISETP.GT.AND P3, PT, R4, 0x30, PT ;  /* 0x000000300400780c */ /* 0x000fe20003f64270 */
        /* <DEDUP_REMOVED lines=11> */
[----:B------:R-:W-:Y:S01]  /*60d0*/  ISETP.GT.AND P0, PT, R3, 0x8, P2 ;  /* 0x000000080300780c */ /* 0x000fe20001704270 */
[-C--:B------:R-:W-:Y:S01]  /*60e0*/  FMUL R54, R54, R88.reuse ;  /* 0x0000005836367220 */ /* 0x080fe20000400000 */
[----:B------:R-:W-:Y:S01]  /*60f0*/  ISETP.GT.AND P2, PT, R4, 0x18, PT ;  /* 0x000000180400780c */ /* 0x000fe20003f44270 */
[----:B------:R-:W-:Y:S01]  /*6100*/  FMUL R55, R55, R88 ;  /* 0x0000005837377220 */ /* 0x000fe20000400000 */
[----:B------:R-:W-:-:S02]  /*6110*/  F2FP.F16.F32.PACK_AB R41, RZ, R41 ;  /* 0x00000029ff29723e */ /* 0x000fc400000000ff */
[----:B------:R-:W-:Y:S02]  /*6120*/  F2FP.F16.F32.PACK_AB R42, RZ, R42 ;  /* 0x0000002aff2a723e */ /* 0x000fe400000000ff */
[----:B------:R-:W-:Y:S02]  /*6130*/  F2FP.F16.F32.PACK_AB R43, RZ, R43 ;  /* 0x0000002bff2b723e */ /* 0x000fe400000000ff */
[----:B------:R-:W-:Y:S02]  /*6140*/  F2FP.F16.F32.PACK_AB R44, RZ, R44 ;  /* 0x0000002cff2c723e */ /* 0x000fe400000000ff */
[----:B------:R-:W-:Y:S01]  /*6150*/  F2FP.F16.F32.PACK_AB R45, RZ, R45 ;  /* 0x0000002dff2d723e */ /* 0x000fe200000000ff */
[----:B------:R-:W-:Y:S01]  /*6160*/  @P0 STG.E.U16 desc[UR36][R8.64+0x22], R67 ;  /* 0x0000224308000986 */ /* 0x000fe2000c101524 */
[----:B------:R-:W-:Y:S02]  /*6170*/  ISETP.GT.AND P0, PT, R3, RZ, P2 ;  /* 0x000000ff0300720c */ /* 0x000fe40001704270 */
[----:B------:R-:W-:-:S02]  /*6180*/  F2FP.F16.F32.PACK_AB R46, RZ, R46 ;  /* 0x0000002eff2e723e */ /* 0x000fc400000000ff */
[----:B------:R-:W-:Y:S02]  /*6190*/  F2FP.F16.F32.PACK_AB R47, RZ, R47 ;  /* 0x0000002fff2f723e */ /* 0x000fe400000000ff */
[----:B------:R-:W-:Y:S02]  /*61a0*/  F2FP.F16.F32.PACK_AB R48, RZ, R48 ;  /* 0x00000030ff30723e */ /* 0x000fe400000000ff */
[----:B------:R-:W-:Y:S02]  /*61b0*/  F2FP.F16.F32.PACK_AB R49, RZ, R49 ;  /* 0x00000031ff31723e */ /* 0x000fe400000000ff */
[----:B------:R-:W-:Y:S02]  /*61c0*/  F2FP.F16.F32.PACK_AB R50, RZ, R50 ;  /* 0x00000032ff32723e */ /* 0x000fe400000000ff */
[----:B------:R-:W-:Y:S01]  /*61d0*/  F2FP.F16.F32.PACK_AB R51, RZ, R51 ;  /* 0x00000033ff33723e */ /* 0x000fe200000000ff */
[----:B0-----:R-:W-:Y:S01]  /*61e0*/  @P0 IMAD.MOV.U32 R10, RZ, RZ, R14 ;  /* 0x000000ffff0a0224 */ /* 0x001fe200078e000e */
[----:B------:R-:W-:Y:S01]  /*61f0*/  F2FP.F16.F32.PACK_AB R52, RZ, R52 ;  /* 0x00000034ff34723e */ /* 0x000fe200000000ff */
[----:B------:R-:W-:Y:S01]  /*6200*/  @P0 IMAD.MOV.U32 R11, RZ, RZ, R15 ;  /* 0x000000ffff0b0224 */ /* 0x000fe200078e000f */
[----:B------:R-:W-:-:S02]  /*6210*/  F2FP.F16.F32.PACK_AB R53, RZ, R53 ;  /* 0x00000035ff35723e */ /* 0x000fc400000000ff */
[----:B------:R-:W-:Y:S02]  /*6220*/  F2FP.F16.F32.PACK_AB R54, RZ, R54 ;  /* 0x00000036ff36723e */ /* 0x000fe400000000ff */
[----:B------:R0:W-:Y:S01]  /*6230*/  @P0 STG.E.U16 desc[UR36][R10.64+0x30], R68 ;  /* 0x000030440a000986 */ /* 0x0001e2000c101524 */
[----:B------:R-:W-:Y:S02]  /*6240*/  ISETP.GT.AND P0, PT, R3, RZ, P1 ;  /* 0x000000ff0300720c */ /* 0x000fe40000f04270 */
[----:B------:R-:W-:-:S11]  /*6250*/  F2FP.F16.F32.PACK_AB R55, RZ, R55 ;  /* 0x00000037ff37723e */ /* 0x000fd600000000ff */
[----:B0-----:R-:W-:Y:S02]  /*6260*/  @P0 IMAD.MOV.U32 R10, RZ, RZ, R14 ;  /* 0x000000ffff0a0224 */ /* 0x001fe400078e000e */
[----:B------:R-:W-:-:S05]  /*6270*/  @P0 IMAD.MOV.U32 R11, RZ, RZ, R15 ;  /* 0x000000ffff0b0224 */ /* 0x000fca00078e000f */
[----:B------:R0:W-:Y:S01]  /*6280*/  @P0 STG.E.U16 desc[UR36][R10.64+0x32], R69 ;  /* 0x000032450a000986 */ /* 0x0001e2000c101524 */
[----:B------:R-:W-:Y:S02]  /*6290*/  ISETP.GT.AND P0, PT, R3, 0x8, P2 ;  /* 0x000000080300780c */ /* 0x000fe40001704270 */
[----:B------:R-:W-:-:S11]  /*62a0*/  ISETP.GT.AND P2, PT, R4, 0x20, PT ;  /* 0x000000200400780c */ /* 0x000fd60003f44270 */
[----:B------:R-:W-:Y:S01]  /*62b0*/  @P0 STG.E.U16 desc[UR36][R8.64+0x30], R70 ;  /* 0x0000304608000986 */ /* 0x000fe2000c101524 */
[----:B------:R-:W-:Y:S02]  /*62c0*/  ISETP.GT.AND P0, PT, R3, 0x8, P1 ;  /* 0x000000080300780c */ /* 0x000fe40000f04270 */
[----:B------:R-:W-:-:S11]  /*62d0*/  ISETP.GT.AND P1, PT, R4, 0x21, PT ;  /* 0x000000210400780c */ /* 0x000fd60003f24270 */
[----:B------:R-:W-:Y:S01]  /*62e0*/  @P0 STG.E.U16 desc[UR36][R8.64+0x32], R71 ;  /* 0x0000324708000986 */ /* 0x000fe2000c101524 */
[----:B------:R-:W-:-:S13]  /*62f0*/  ISETP.GT.AND P0, PT, R3, RZ, P2 ;  /* 0x000000ff0300720c */ /* 0x000fda0001704270 */
[----:B0-----:R-:W-:Y:S02]  /*6300*/  @P0 IMAD.MOV.U32 R10, RZ, RZ, R14 ;  /* 0x000000ffff0a0224 */ /* 0x001fe400078e000e */
[----:B------:R-:W-:-:S05]  /*6310*/  @P0 IMAD.MOV.U32 R11, RZ, RZ, R15 ;  /* 0x000000ffff0b0224 */ /* 0x000fca00078e000f */
[----:B------:R0:W-:Y:S01]  /*6320*/  @P0 STG.E.U16 desc[UR36][R10.64+0x40], R72 ;  /* 0x000040480a000986 */ /* 0x0001e2000c101524 */
[----:B------:R-:W-:-:S13]  /*6330*/  ISETP.GT.AND P0, PT, R3, RZ, P1 ;  /* 0x000000ff0300720c */ /* 0x000fda0000f04270 */
[----:B0-----:R-:W-:Y:S02]  /*6340*/  @P0 IMAD.MOV.U32 R10, RZ, RZ, R14 ;  /* 0x000000ffff0a0224 */ /* 0x001fe400078e000e */
[----:B------:R-:W-:-:S05]  /*6350*/  @P0 IMAD.MOV.U32 R11, RZ, RZ, R15 ;  /* 0x000000ffff0b0224 */ /* 0x000fca00078e000f */
[----:B------:R0:W-:Y:S01]  /*6360*/  @P0 STG.E.U16 desc[UR36][R10.64+0x42], R73 ;  /* 0x000042490a000986 */ /* 0x0001e2000c101524 */
[----:B------:R-:W-:Y:S02]  /*6370*/  ISETP.GT.AND P0, PT, R3, 0x8, P2 ;  /* 0x000000080300780c */ /* 0x000fe40001704270 */
[----:B------:R-:W-:-:S11]  /*6380*/  ISETP.GT.AND P2, PT, R4, 0x38, PT ;  /* 0x000000380400780c */ /* 0x000fd60003f44270 */
[----:B------:R-:W-:Y:S01]  /*6390*/  @P0 STG.E.U16 desc[UR36][R8.64+0x40], R74 ;  /* 0x0000404a08000986 */ /* 0x000fe2000c101524 */
[----:B------:R-:W-:-:S13]  /*63a0*/  ISETP.GT.AND P0, PT, R3, 0x8, P1 ;  /* 0x000000080300780c */ /* 0x000fda0000f04270 */
        /* <DEDUP_REMOVED lines=9> */
[----:B------:R-:W-:-:S13]  /*6440*/  ISETP.GT.AND P0, PT, R3, 0x8, P5 ;  /* 0x000000080300780c */ /* 0x000fda0002f04270 */
[----:B------:R-:W-:Y:S01]  /*6450*/  @P0 STG.E.U16 desc[UR36][R8.64+0x50], R78 ;  /* 0x0000504e08000986 */ /* 0x000fe2000c101524 */
[----:B------:R-:W-:-:S13]  /*6460*/  ISETP.GT.AND P0, PT, R3, 0x8, P4 ;  /* 0x000000080300780c */ /* 0x000fda0002704270 */
[----:B------:R-:W-:Y:S01]  /*6470*/  @P0 STG.E.U16 desc[UR36][R8.64+0x52], R79 ;  /* 0x0000524f08000986 */ /* 0x000fe2000c101524 */
[----:B------:R-:W-:-:S13]  /*6480*/  ISETP.GT.AND P0, PT, R3, RZ, P3 ;  /* 0x000000ff0300720c */ /* 0x000fda0001f04270 */
[----:B0-----:R-:W-:Y:S02]  /*6490*/  @P0 IMAD.MOV.U32 R10, RZ, RZ, R14 ;  /* 0x000000ffff0a0224 */ /* 0x001fe400078e000e */
[----:B------:R-:W-:-:S05]  /*64a0*/  @P0 IMAD.MOV.U32 R11, RZ, RZ, R15 ;  /* 0x000000ffff0b0224 */ /* 0x000fca00078e000f */
[----:B------:R0:W-:Y:S01]  /*64b0*/  @P0 STG.E.U16 desc[UR36][R10.64+0x60], R80 ;  /* 0x000060500a000986 */ /* 0x0001e2000c101524 */
[----:B------:R-:W-:-:S04]  /*64c0*/  ISETP.GT.AND P0, PT, R4, 0x31, PT ;  /* 0x000000310400780c */ /* 0x000fc80003f04270 */
        /* <DEDUP_REMOVED lines=8> */
[----:B------:R-:W-:-:S05]  /*6550*/  IADD3 R12, P1, R57, R8, RZ ;  /* 0x00000008390c7210 */ /* 0x000fca0007f3e0ff */
[----:B------:R-:W-:Y:S01]  /*6560*/  IMAD.X R13, R23, 0x1, R9, P1 ;  /* 0x00000001170d7824 */ /* 0x000fe200008e0609 */
[----:B------:R-:W-:-:S13]  /*6570*/  ISETP.GT.AND P1, PT, R3, RZ, P2 ;  /* 0x000000ff0300720c */ /* 0x000fda0001724270 */
[----:B------:R-:W-:Y:S01]  /*6580*/  @P1 STG.E.U16 desc[UR36][R14.64+0x70], R84 ;  /* 0x000070540e001986 */ /* 0x000fe2000c101524 */
[----:B------:R-:W-:-:S04]  /*6590*/  IADD3 R20, P1, R57, R8, RZ ;  /* 0x0000000839147210 */ /* 0x000fc80007f3e0ff */
[----:B------:R-:W-:Y:S02]  /*65a0*/  IADD3.X R21, R23, R9, RZ, P1, !PT ;  /* 0x0000000917157210 */ /* 0x000fe40000ffe4ff */
[----:B0-----:R-:W-:-:S05]  /*65b0*/  IADD3 R10, P1, R57, R14, RZ ;  /* 0x0000000e390a7210 */ /* 0x001fca0007f3e0ff */
[----:B------:R-:W-:Y:S01]  /*65c0*/  IMAD.X R11, R23, 0x1, R15, P1 ;  /* 0x00000001170b7824 */ /* 0x000fe200008e060f */
[----:B------:R-:W-:-:S04]  /*65d0*/  ISETP.GT.AND P1, PT, R4, 0x39, PT ;  /* 0x000000390400780c */ /* 0x000fc80003f24270 */
[----:B------:R-:W-:-:S13]  /*65e0*/  ISETP.GT.AND P5, PT, R3, RZ, P1 ;  /* 0x000000ff0300720c */ /* 0x000fda0000fa4270 */
[----:B------:R-:W-:Y:S01]  /*65f0*/  @P5 STG.E.U16 desc[UR36][R14.64+0x72], R85 ;  /* 0x000072550e005986 */ /* 0x000fe2000c101524 */
[----:B------:R-:W-:-:S13]  /*6600*/  ISETP.GT.AND P5, PT, R3, 0x8, P2 ;  /* 0x000000080300780c */ /* 0x000fda00017a4270 */
[----:B------:R-:W-:Y:S01]  /*6610*/  @P5 STG.E.U16 desc[UR36][R8.64+0x70], R86 ;  /* 0x0000705608005986 */ /* 0x000fe2000c101524 */
[----:B------:R-:W-:-:S13]  /*6620*/  ISETP.GT.AND P5, PT, R3, 0x8, P1 ;  /* 0x000000080300780c */ /* 0x000fda0000fa4270 */
[----:B------:R0:W-:Y:S01]  /*6630*/  @P5 STG.E.U16 desc[UR36][R8.64+0x72], R87 ;  /* 0x0000725708005986 */ /* 0x0001e2000c101524 */
[C---:B------:R-:W-:Y:S02]  /*6640*/  ISETP.GT.AND P5, PT, R3.reuse, 0x80, P6 ;  /* 0x000000800300780c */ /* 0x040fe400037a4270 */
[----:B------:R-:W-:-:S11]  /*6650*/  ISETP.GT.AND P6, PT, R3, 0x88, P6 ;  /* 0x000000880300780c */ /* 0x000fd600037c4270 */
[----:B------:R-:W-:Y:S01]  /*6660*/  @P5 STG.E.U16 desc[UR36][R10.64], R24 ;  /* 0x000000180a005986 */ /* 0x000fe2000c101524 */
[----:B------:R-:W-:-:S04]  /*6670*/  ISETP.GT.AND P5, PT, R4, 0x1, PT ;  /* 0x000000010400780c */ /* 0x000fc80003fa4270 */
[----:B------:R-:W-:-:S13]  /*6680*/  ISETP.GT.AND P5, PT, R3, 0x80, P5 ;  /* 0x000000800300780c */ /* 0x000fda0002fa4270 */
[----:B0-----:R-:W-:Y:S02]  /*6690*/  @P5 IMAD.MOV.U32 R8, RZ, RZ, R10 ;  /* 0x000000ffff085224 */ /* 0x001fe400078e000a */
[----:B------:R-:W-:-:S05]  /*66a0*/  @P5 IMAD.MOV.U32 R9, RZ, RZ, R11 ;  /* 0x000000ffff095224 */ /* 0x000fca00078e000b */
[----:B------:R0:W-:Y:S01]  /*66b0*/  @P5 STG.E.U16 desc[UR36][R8.64+0x2], R25 ;  /* 0x0000021908005986 */ /* 0x0001e2000c101524 */
[----:B------:R-:W-:-:S03]  /*66c0*/  ISETP.NE.AND P5, PT, R5, RZ, PT ;  /* 0x000000ff0500720c */ /* 0x000fc60003fa5270 */
[----:B------:R-:W-:Y:S01]  /*66d0*/  @P6 STG.E.U16 desc[UR36][R12.64], R26 ;  /* 0x0000001a0c006986 */ /* 0x000fe2000c101524 */
[----:B------:R-:W-:-:S04]  /*66e0*/  ISETP.GT.AND P6, PT, R4, 0x1, PT ;  /* 0x000000010400780c */ /* 0x000fc80003fc4270 */
[----:B------:R-:W-:-:S13]  /*66f0*/  ISETP.GT.AND P6, PT, R3, 0x88, P6 ;  /* 0x000000880300780c */ /* 0x000fda00037c4270 */
[----:B------:R-:W-:Y:S01]  /*6700*/  @P6 STG.E.U16 desc[UR36][R20.64+0x2], R27 ;  /* 0x0000021b14006986 */ /* 0x000fe2000c101524 */
[----:B------:R-:W-:-:S04]  /*6710*/  ISETP.GT.AND P6, PT, R4, 0x8, PT ;  /* 0x000000080400780c */ /* 0x000fc80003fc4270 */
[----:B------:R-:W-:-:S13]  /*6720*/  ISETP.GT.AND P6, PT, R3, 0x80, P6 ;  /* 0x000000800300780c */ /* 0x000fda00037c4270 */
[----:B0-----:R-:W-:Y:S02]  /*6730*/  @P6 IMAD.MOV.U32 R8, RZ, RZ, R10 ;  /* 0x000000ffff086224 */ /* 0x001fe400078e000a */
[----:B------:R-:W-:-:S05]  /*6740*/  @P6 IMAD.MOV.U32 R9, RZ, RZ, R11 ;  /* 0x000000ffff096224 */ /* 0x000fca00078e000b */
[----:B------:R0:W-:Y:S01]  /*6750*/  @P6 STG.E.U16 desc[UR36][R8.64+0x10], R28 ;  /* 0x0000101c08006986 */ /* 0x0001e2000c101524 */
[----:B------:R-:W-:-:S04]  /*6760*/  ISETP.GT.AND P6, PT, R4, 0x9, PT ;  /* 0x000000090400780c */ /* 0x000fc80003fc4270 */
[----:B------:R-:W-:-:S13]  /*6770*/  ISETP.GT.AND P6, PT, R3, 0x80, P6 ;  /* 0x000000800300780c */ /* 0x000fda00037c4270 */
[----:B0-----:R-:W-:Y:S02]  /*6780*/  @P6 IMAD.MOV.U32 R8, RZ, RZ, R10 ;  /* 0x000000ffff086224 */ /* 0x001fe400078e000a */
[----:B------:R-:W-:-:S05]  /*6790*/  @P6 IMAD.MOV.U32 R9, RZ, RZ, R11 ;  /* 0x000000ffff096224 */ /* 0x000fca00078e000b */
[----:B------:R0:W-:Y:S01]  /*67a0*/  @P6 STG.E.U16 desc[UR36][R8.64+0x12], R29 ;  /* 0x0000121d08006986 */ /* 0x0001e2000c101524 */
[----:B------:R-:W-:-:S04]  /*67b0*/  ISETP.GT.AND P6, PT, R4, 0x8, PT ;  /* 0x000000080400780c */ /* 0x000fc80003fc4270 */
[----:B------:R-:W-:-:S13]  /*67c0*/  ISETP.GT.AND P6, PT, R3, 0x88, P6 ;  /* 0x000000880300780c */ /* 0x000fda00037c4270 */
        /* <DEDUP_REMOVED lines=45> */
[----:B------:R-:W-:Y:S01]  /*6aa0*/  @P6 STG.E.U16 desc[UR36][R8.64+0x42], R41 ;  /* 0x0000422908006986 */ /* 0x000fe2000c101524 */
[----:B------:R-:W-:-:S04]  /*6ab0*/  ISETP.GT.AND P6, PT, R4, 0x20, PT ;  /* 0x000000200400780c */ /* 0x000fc80003fc4270 */
[----:B------:R-:W-:-:S13]  /*6ac0*/  ISETP.GT.AND P6, PT, R3, 0x88, P6 ;  /* 0x000000880300780c */ /* 0x000fda00037c4270 */
[----:B------:R-:W-:Y:S01]  /*6ad0*/  @P6 STG.E.U16 desc[UR36][R6.64+0x40], R42 ;  /* 0x0000402a06006986 */ /* 0x000fe2000c101524 */
[----:B------:R-:W-:-:S04]  /*6ae0*/  ISETP.GT.AND P6, PT, R4, 0x21, PT ;  /* 0x000000210400780c */ /* 0x000fc80003fc4270 */
[----:B------:R-:W-:-:S13]  /*6af0*/  ISETP.GT.AND P6, PT, R3, 0x88, P6 ;  /* 0x000000880300780c */ /* 0x000fda00037c4270 */
[----:B------:R-:W-:Y:S02]  /*6b00*/  @P6 IMAD.MOV.U32 R4, RZ, RZ, R6 ;  /* 0x000000ffff046224 */ /* 0x000fe400078e0006 */
[----:B------:R-:W-:-:S05]  /*6b10*/  @P6 IMAD.MOV.U32 R5, RZ, RZ, R7 ;  /* 0x000000ffff056224 */ /* 0x000fca00078e0007 */
[----:B------:R0:W-:Y:S01]  /*6b20*/  @P6 STG.E.U16 desc[UR36][R4.64+0x42], R43 ;  /* 0x0000422b04006986 */ /* 0x0001e2000c101524 */
[C---:B------:R-:W-:Y:S02]  /*6b30*/  ISETP.GT.AND P6, PT, R3.reuse, 0x80, P5 ;  /* 0x000000800300780c */ /* 0x040fe40002fc4270 */
[----:B------:R-:W-:-:S11]  /*6b40*/  ISETP.GT.AND P5, PT, R3, 0x88, P5 ;  /* 0x000000880300780c */ /* 0x000fd60002fa4270 */
[----:B0-----:R-:W-:Y:S02]  /*6b50*/  @P6 IMAD.MOV.U32 R4, RZ, RZ, R10 ;  /* 0x000000ffff046224 */ /* 0x001fe400078e000a */
[----:B------:R-:W-:-:S05]  /*6b60*/  @P6 IMAD.MOV.U32 R5, RZ, RZ, R11 ;  /* 0x000000ffff056224 */ /* 0x000fca00078e000b */
[----:B------:R0:W-:Y:S01]  /*6b70*/  @P6 STG.E.U16 desc[UR36][R4.64+0x50], R44 ;  /* 0x0000502c04006986 */ /* 0x0001e2000c101524 */
[C---:B------:R-:W-:Y:S02]  /*6b80*/  ISETP.GT.AND P6, PT, R3.reuse, 0x80, P4 ;  /* 0x000000800300780c */ /* 0x040fe400027c4270 */
[----:B------:R-:W-:-:S11]  /*6b90*/  ISETP.GT.AND P4, PT, R3, 0x88, P4 ;  /* 0x000000880300780c */ /* 0x000fd60002784270 */
[----:B0-----:R-:W-:Y:S02]  /*6ba0*/  @P6 IMAD.MOV.U32 R4, RZ, RZ, R10 ;  /* 0x000000ffff046224 */ /* 0x001fe400078e000a */
[----:B------:R-:W-:-:S05]  /*6bb0*/  @P6 IMAD.MOV.U32 R5, RZ, RZ, R11 ;  /* 0x000000ffff056224 */ /* 0x000fca00078e000b */
[----:B------:R0:W-:Y:S02]  /*6bc0*/  @P6 STG.E.U16 desc[UR36][R4.64+0x52], R45 ;  /* 0x0000522d04006986 */ /* 0x0001e4000c101524 */
[----:B0-----:R-:W-:Y:S02]  /*6bd0*/  @P5 IMAD.MOV.U32 R4, RZ, RZ, R6 ;  /* 0x000000ffff045224 */ /* 0x001fe400078e0006 */
[----:B------:R-:W-:-:S05]  /*6be0*/  @P5 IMAD.MOV.U32 R5, RZ, RZ, R7 ;  /* 0x000000ffff055224 */ /* 0x000fca00078e0007 */
[----:B------:R0:W-:Y:S01]  /*6bf0*/  @P5 STG.E.U16 desc[UR36][R4.64+0x50], R46 ;  /* 0x0000502e04005986 */ /* 0x0001e2000c101524 */
[C---:B------:R-:W-:Y:S02]  /*6c00*/  ISETP.GT.AND P5, PT, R3.reuse, 0x80, P3 ;  /* 0x000000800300780c */ /* 0x040fe40001fa4270 */
[----:B------:R-:W-:Y:S01]  /*6c10*/  ISETP.GT.AND P3, PT, R3, 0x88, P3 ;  /* 0x000000880300780c */ /* 0x000fe20001f64270 */
        /* <DEDUP_REMOVED lines=17> */
[----:B------:R0:W-:Y:S02]  /*6d30*/  @P3 STG.E.U16 desc[UR36][R4.64+0x60], R50 ;  /* 0x0000603204003986 */ /* 0x0001e4000c101524 */
[----:B0-----:R-:W-:Y:S01]  /*6d40*/  @P0 MOV R4, R6 ;  /* 0x0000000600040202 */ /* 0x001fe20000000f00 */
[----:B------:R-:W-:-:S05]  /*6d50*/  @P0 IMAD.MOV.U32 R5, RZ, RZ, R7 ;  /* 0x000000ffff050224 */ /* 0x000fca00078e0007 */
[----:B------:R0:W-:Y:S02]  /*6d60*/  @P0 STG.E.U16 desc[UR36][R4.64+0x62], R51 ;  /* 0x0000623304000986 */ /* 0x0001e4000c101524 */
[----:B0-----:R-:W-:Y:S02]  /*6d70*/  @P5 IMAD.MOV.U32 R4, RZ, RZ, R10 ;  /* 0x000000ffff045224 */ /* 0x001fe400078e000a */
[----:B------:R-:W-:-:S05]  /*6d80*/  @P5 IMAD.MOV.U32 R5, RZ, RZ, R11 ;  /* 0x000000ffff055224 */ /* 0x000fca00078e000b */
[----:B------:R0:W-:Y:S04]  /*6d90*/  @P5 STG.E.U16 desc[UR36][R4.64+0x70], R52 ;  /* 0x0000703404005986 */ /* 0x0001e8000c101524 */
[----:B------:R1:W-:Y:S01]  /*6da0*/  @P4 STG.E.U16 desc[UR36][R10.64+0x72], R53 ;  /* 0x000072350a004986 */ /* 0x0003e2000c101524 */
[----:B0-----:R-:W-:Y:S02]  /*6db0*/  @P2 IMAD.MOV.U32 R4, RZ, RZ, R6 ;  /* 0x000000ffff042224 */ /* 0x001fe400078e0006 */
[----:B------:R-:W-:-:S05]  /*6dc0*/  @P2 IMAD.MOV.U32 R5, RZ, RZ, R7 ;  /* 0x000000ffff052224 */ /* 0x000fca00078e0007 */
[----:B------:R1:W-:Y:S04]  /*6dd0*/  @P2 STG.E.U16 desc[UR36][R4.64+0x70], R54 ;  /* 0x0000703604002986 */ /* 0x0003e8000c101524 */
[----:B------:R1:W-:Y:S02]  /*6de0*/  @P1 STG.E.U16 desc[UR36][R6.64+0x72], R55 ;  /* 0x0000723706001986 */ /* 0x0003e4000c101524 */
.L_x_152:
[----:B------:R-:W-:Y:S05]  /*6df0*/  BSYNC B0 ;  /* 0x0000000000007941 */ /* 0x000fea0003800000 */
.L_x_28:
[----:B------:R-:W-:Y:S01]  /*6e00*/  ULDC UR4, c[0x0][0xc] ;  /* 0x0000030000047ab9 */ /* 0x000fe20000000800 */
[----:B------:R-:W-:Y:S01]  /*6e10*/  ULDC UR5, c[0x0][0x10] ;  /* 0x0000040000057ab9 */ /* 0x000fe20000000800 */
[----:B------:R-:W2:Y:S01]  /*6e20*/  LDC R3, c[0x0][0x14] ;  /* 0x00000500ff037b82 */ /* 0x000ea20000000800 */
[----:B------:R-:W-:Y:S01]  /*6e30*/  UIMAD.WIDE.U32 UR4, UR4, UR5, URZ ;  /* 0x00000005040472a5 */ /* 0x000fe2000f8e003f */
[----:B------:R-:W-:Y:S02]  /*6e40*/  IMAD.MOV.U32 R90, RZ, RZ, -0x1 ;  /* 0xffffffffff5a7424 */ /* 0x000fe400078e00ff */
[----:B------:R-:W-:-:S03]  /*6e50*/  IMAD.MOV.U32 R23, RZ, RZ, -0x1 ;  /* 0xffffffffff177424 */ /* 0x000fc600078e00ff */
[----:B--2---:R-:W-:-:S04]  /*6e60*/  IMAD.WIDE.U32 R16, R3, UR4, R16 ;  /* 0x0000000403107c25 */ /* 0x004fc8000f8e0010 */
[----:B------:R-:W-:Y:S01]  /*6e70*/  IMAD R3, R3, UR5, RZ ;  /* 0x0000000503037c24 */ /* 0x000fe2000f8e02ff */
[----:B------:R-:W-:Y:S02]  /*6e80*/  ULDC.64 UR4, c[0x0][0x650] ;  /* 0x0001940000047ab9 */ /* 0x000fe40000000a00 */
[----:B------:R-:W-:Y:S01]  /*6e90*/  ISETP.GE.U32.AND P0, PT, R16, UR4, PT ;  /* 0x0000000410007c0c */ /* 0x000fe2000bf06070 */
[--C-:B------:R-:W-:Y:S01]  /*6ea0*/  IMAD.IADD R17, R17, 0x1, R3.reuse ;  /* 0x0000000111117824 */ /* 0x100fe200078e0203 */
[----:B------:R-:W-:-:S04]  /*6eb0*/  PRMT R3, RZ, 0x7610, R3 ;  /* 0x00007610ff037816 */ /* 0x000fc80000000003 */
[----:B------:R-:W-:-:S13]  /*6ec0*/  ISETP.GE.U32.AND.EX P0, PT, R17, UR5, PT, P0 ;  /* 0x0000000511007c0c */ /* 0x000fda000bf06100 */
[----:B------:R-:W-:Y:S05]  /*6ed0*/  @P0 BRA `(.L_x_153) ;  /* 0x0000000400640947 */ /* 0x000fea0003800000 */
[----:B0-----:R-:W0:Y:S01]  /*6ee0*/  S2R R12, SR_CTAID.X ;  /* 0x00000000000c7919 */ /* 0x001e220000002500 */
[----:B-1--4-:R-:W1:Y:S01]  /*6ef0*/  LDC.64 R10, c[0x0][0x628] ;  /* 0x00018a00ff0a7b82 */ /* 0x012e620000000a00 */
[----:B------:R-:W-:Y:S01]  /*6f00*/  ULDC UR4, c[0x0][0x150] ;  /* 0x0000540000047ab9 */ /* 0x000fe20000000800 */
[----:B------:R-:W-:Y:S01]  /*6f10*/  IMAD.MOV.U32 R8, RZ, RZ, R16 ;  /* 0x000000ffff087224 */ /* 0x000fe200078e0010 */
[----:B------:R-:W2:Y:S01]  /*6f20*/  S2R R24, SR_CTAID.Y ;  /* 0x0000000000187919 */ /* 0x000ea20000002600 */
[----:B------:R-:W-:-:S04]  /*6f30*/  IMAD.MOV.U32 R9, RZ, RZ, R17 ;  /* 0x000000ffff097224 */ /* 0x000fc800078e0011 */
[----:B------:R-:W4:Y:S08]  /*6f40*/  LDC R21, c[0x0][0x144] ;  /* 0x00005100ff157b82 */ /* 0x000f300000000800 */
[----:B------:R-:W2:Y:S08]  /*6f50*/  LDC R0, c[0x0][0x630] ;  /* 0x00018c00ff007b82 */ /* 0x000eb00000000800 */
[----:B------:R-:W2:Y:S01]  /*6f60*/  LDC.64 R14, c[0x0][0x620] ;  /* 0x00018800ff0e7b82 */ /* 0x000ea20000000a00 */
[----:B-1----:R-:W-:-:S04]  /*6f70*/  ISETP.NE.U32.AND P0, PT, R10, RZ, PT ;  /* 0x000000ff0a00720c */ /* 0x002fc80003f05070 */
[----:B------:R-:W-:Y:S02]  /*6f80*/  ISETP.NE.AND.EX P0, PT, R11, RZ, PT, P0 ;  /* 0x000000ff0b00720c */ /* 0x000fe40003f05300 */
[----:B0-----:R-:W-:-:S05]  /*6f90*/  I2FP.F32.U32 R3, R12 ;  /* 0x0000000c00037245 */ /* 0x001fca0000201000 */
[----:B------:R-:W-:-:S04]  /*6fa0*/  FMUL R3, R3, UR4 ;  /* 0x0000000403037c20 */ /* 0x000fc80008400000 */
[----:B------:R0:W1:Y:S02]  /*6fb0*/  F2I.U32.TRUNC.NTZ R20, R3 ;  /* 0x0000000300147305 */ /* 0x000064000020f000 */
[----:B----4-:R-:W-:Y:S05]  /*6fc0*/  @!P0 BRA `(.L_x_154) ;  /* 0x0000000000288947 */ /* 0x010fea0003800000 */
[----:B0-----:R-:W0:Y:S02]  /*6fd0*/  LDC R3, c[0x0][0x634] ;  /* 0x00018d00ff037b82 */ /* 0x001e240000000800 */
        /* <DEDUP_REMOVED lines=9> */
.L_x_154:
[----:B------:R-:W4:Y:S01]  /*7070*/  LDC.64 R28, c[0x0][0x640] ;  /* 0x00019000ff1c7b82 */ /* 0x000f220000000a00 */
[-CC-:B--2---:R-:W-:Y:S01]  /*7080*/  SHF.R.U64 R23, R8, R0.reuse, R9.reuse ;  /* 0x0000000008177219 */ /* 0x184fe20000001209 */
[----:B-1----:R-:W-:Y:S01]  /*7090*/  IMAD.MOV R20, RZ, RZ, -R20 ;  /* 0x000000ffff147224 */ /* 0x002fe200078e0a14 */
[----:B------:R-:W-:Y:S01]  /*70a0*/  SHF.R.U32.HI R0, RZ, R0, R9 ;  /* 0x00000000ff007219 */ /* 0x000fe20000011609 */
[----:B------:R-:W-:Y:S01]  /*70b0*/  ULDC UR4, c[0x0][0x154] ;  /* 0x0000550000047ab9 */ /* 0x000fe20000000800 */
[----:B0-----:R-:W-:Y:S01]  /*70c0*/  IADD3 R3, P0, RZ, -R23, RZ ;  /* 0x80000017ff037210 */ /* 0x001fe20007f1e0ff */
[----:B------:R-:W-:Y:S02]  /*70d0*/  IMAD R21, R21, R20, R12 ;  /* 0x0000001415157224 */ /* 0x000fe400078e020c */
[----:B------:R-:W0:Y:S01]  /*70e0*/  LDC R6, c[0x0][0x618] ;  /* 0x00018600ff067b82 */ /* 0x000e220000000800 */
[----:B------:R-:W-:Y:S02]  /*70f0*/  IMAD.MOV.U32 R7, RZ, RZ, 0x1 ;  /* 0x00000001ff077424 */ /* 0x000fe400078e00ff */
[----:B------:R-:W-:-:S04]  /*7100*/  IMAD.X R5, RZ, RZ, ~R0, P0 ;  /* 0x000000ffff057224 */ /* 0x000fc800000e0e00 */
[-C--:B------:R-:W-:Y:S01]  /*7110*/  IMAD R0, R5, R14.reuse, RZ ;  /* 0x0000000e05007224 */ /* 0x080fe200078e02ff */
[----:B------:R-:W1:Y:S01]  /*7120*/  LDC R8, c[0x0][0x608] ;  /* 0x00018200ff087b82 */ /* 0x000e620000000800 */
[----:B------:R-:W-:-:S04]  /*7130*/  IMAD.WIDE.U32 R4, R3, R14, R16 ;  /* 0x0000000e03047225 */ /* 0x000fc800078e0010 */
[----:B------:R-:W-:Y:S01]  /*7140*/  IMAD R3, R3, R15, R0 ;  /* 0x0000000f03037224 */ /* 0x000fe200078e0200 */
[----:B------:R-:W-:Y:S02]  /*7150*/  I2FP.F32.U32 R0, R24 ;  /* 0x0000001800007245 */ /* 0x000fe40000201000 */
[----:B------:R-:W2:Y:S01]  /*7160*/  LDC R26, c[0x0][0x658] ;  /* 0x00019600ff1a7b82 */ /* 0x000ea20000000800 */
[----:B------:R-:W-:Y:S01]  /*7170*/  IMAD.IADD R3, R5, 0x1, R3 ;  /* 0x0000000105037824 */ /* 0x000fe200078e0203 */
[----:B----4-:R-:W-:Y:S01]  /*7180*/  ISETP.NE.U32.AND P0, PT, R28, RZ, PT ;  /* 0x000000ff1c00720c */ /* 0x010fe20003f05070 */
[----:B------:R-:W-:Y:S01]  /*7190*/  FMUL R0, R0, UR4 ;  /* 0x0000000400007c20 */ /* 0x000fe20008400000 */
[----:B------:R-:W-:Y:S02]  /*71a0*/  IMAD.MOV.U32 R5, RZ, RZ, -0x1 ;  /* 0xffffffffff057424 */ /* 0x000fe400078e00ff */
[----:B------:R-:W-:Y:S01]  /*71b0*/  ISETP.NE.AND.EX P0, PT, R29, RZ, PT, P0 ;  /* 0x000000ff1d00720c */ /* 0x000fe20003f05300 */
[----:B------:R4:W2:Y:S01]  /*71c0*/  F2I.U32.TRUNC.NTZ R13, R0 ;  /* 0x00000000000d7305 */ /* 0x0008a2000020f000 */
[----:B------:R-:W3:Y:S01]  /*71d0*/  LDC R15, c[0x0][0x148] ;  /* 0x00005200ff0f7b82 */ /* 0x000ee20000000800 */
[----:B0-----:R-:W-:-:S02]  /*71e0*/  SHF.R.U64 R12, R4, R6, R3 ;  /* 0x00000006040c7219 */ /* 0x001fc40000001203 */
[----:B------:R-:W-:-:S05]  /*71f0*/  SHF.R.U32.HI R3, RZ, R6, R3 ;  /* 0x00000006ff037219 */ /* 0x000fca0000011603 */
[----:B------:R-:W0:Y:S01]  /*7200*/  LDC R20, c[0x0][0x600] ;  /* 0x00018000ff147b82 */ /* 0x000e220000000800 */
[-CC-:B-1----:R-:W-:Y:S02]  /*7210*/  SHF.R.U64 R10, R12, R8.reuse, R3.reuse ;  /* 0x000000080c0a7219 */ /* 0x182fe40000001203 */
[----:B------:R-:W-:-:S05]  /*7220*/  SHF.R.U32.HI R3, RZ, R8, R3 ;  /* 0x00000008ff037219 */ /* 0x000fca0000011603 */
[----:B------:R-:W1:Y:S01]  /*7230*/  LDC R27, c[0x0][0x648] ;  /* 0x00019200ff1b7b82 */ /* 0x000e620000000800 */
[-C--:B--2---:R-:W-:Y:S02]  /*7240*/  SHF.L.U32 R4, R5, R26.reuse, RZ ;  /* 0x0000001a05047219 */ /* 0x084fe400000006ff */
[-CC-:B------:R-:W-:Y:S02]  /*7250*/  SHF.R.U64 R14, R10, R26.reuse, R3.reuse ;  /* 0x0000001a0a0e7219 */ /* 0x180fe40000001203 */
[----:B------:R-:W-:Y:S02]  /*7260*/  SHF.R.U32.HI R5, RZ, R26, R3 ;  /* 0x0000001aff057219 */ /* 0x000fe40000011603 */
[----:B------:R-:W-:Y:S01]  /*7270*/  LOP3.LUT R25, RZ, R4, RZ, 0x33, !PT ;  /* 0x00000004ff197212 */ /* 0x000fe200078e33ff */
[----:B------:R-:W2:Y:S01]  /*7280*/  LDC R30, c[0x0][0x638] ;  /* 0x00018e00ff1e7b82 */ /* 0x000ea20000000800 */
[----:B------:R-:W-:Y:S01]  /*7290*/  SHF.L.U32 R26, R7, R26, RZ ;  /* 0x0000001a071a7219 */ /* 0x000fe200000006ff */
[----:B------:R-:W-:-:S06]  /*72a0*/  IMAD.MOV.U32 R4, RZ, RZ, R14 ;  /* 0x000000ffff047224 */ /* 0x000fcc00078e000e */
[----:B------:R-:W0:Y:S01]  /*72b0*/  LDC R31, c[0x0][0x610] ;  /* 0x00018400ff1f7b82 */ /* 0x000e220000000800 */
[----:B----4-:R-:W-:Y:S05]  /*72c0*/  @!P0 BRA `(.L_x_155) ;  /* 0x0000000000288947 */ /* 0x010fea0003800000 */
[----:B------:R-:W4:Y:S02]  /*72d0*/  LDC R3, c[0x0][0x64c] ;  /* 0x00019300ff037b82 */ /* 0x000f240000000800 */
[----:B----4-:R-:W-:-:S05]  /*72e0*/  IADD3 R3, P0, R14, R3, RZ ;  /* 0x000000030e037210 */ /* 0x010fca0007f1e0ff */
        /* <DEDUP_REMOVED lines=8> */
.L_x_155:
[----:B------:R-:W-:Y:S01]  /*7370*/  ISETP.NE.AND P0, PT, R2, 0x1, PT ;  /* 0x000000010200780c */ /* 0x000fe20003f05270 */
[----:B0-----:R-:W-:Y:S01]  /*7380*/  VIADD R7, R20, 0xffffffff ;  /* 0xffffffff14077836 */ /* 0x001fe20000000000 */
[----:B-1----:R-:W-:Y:S01]  /*7390*/  SHF.R.U64 R0, R4, R27, R5 ;  /* 0x0000001b04007219 */ /* 0x002fe20000001205 */
[----:B------:R-:W-:Y:S01]  /*73a0*/  IMAD.MOV R13, RZ, RZ, -R13 ;  /* 0x000000ffff0d7224 */ /* 0x000fe200078e0a0d */
[----:B------:R-:W-:Y:S01]  /*73b0*/  LOP3.LUT R5, R10, R25, RZ, 0xc0, !PT ;  /* 0x000000190a057212 */ /* 0x000fe200078ec0ff */
[----:B------:R-:W-:Y:S01]  /*73c0*/  IMAD.MOV.U32 R4, RZ, RZ, 0x1 ;  /* 0x00000001ff047424 */ /* 0x000fe200078e00ff */
[----:B------:R-:W-:Y:S01]  /*73d0*/  LOP3.LUT R12, R12, R7, RZ, 0xc0, !PT ;  /* 0x000000070c0c7212 */ /* 0x000fe200078ec0ff */
[----:B------:R-:W-:Y:S02]  /*73e0*/  IMAD.MOV R3, RZ, RZ, -R0 ;  /* 0x000000ffff037224 */ /* 0x000fe400078e0a00 */
[----:B------:R-:W-:Y:S02]  /*73f0*/  IMAD R0, R26, R0, R5 ;  /* 0x000000001a007224 */ /* 0x000fe400078e0205 */
[----:B--2---:R-:W-:-:S02]  /*7400*/  IMAD R3, R3, R30, R14 ;  /* 0x0000001e03037224 */ /* 0x004fc400078e020e */
[----:B---3--:R-:W-:Y:S02]  /*7410*/  @P0 IMAD R21, R15, R13, R24 ;  /* 0x0000000d0f150224 */ /* 0x008fe400078e0218 */
[----:B------:R-:W-:Y:S01]  /*7420*/  IMAD R5, R3, R20, R12 ;  /* 0x0000001403057224 */ /* 0x000fe200078e020c */
[----:B------:R-:W-:Y:S01]  /*7430*/  PRMT R3, R4, 0x7610, R3 ;  /* 0x0000761004037816 */ /* 0x000fe20000000003 */
[----:B------:R-:W-:-:S05]  /*7440*/  IMAD R0, R0, R31, R21 ;  /* 0x0000001f00007224 */ /* 0x000fca00078e0215 */
[----:B------:R-:W-:Y:S02]  /*7450*/  SEL R90, R5, R0, !P0 ;  /* 0x00000000055a7207 */ /* 0x000fe40004000000 */
[----:B------:R-:W-:-:S07]  /*7460*/  SEL R0, R0, R5, !P0 ;  /* 0x0000000500007207 */ /* 0x000fce0004000000 */
.L_x_153:
[----:B------:R-:W-:Y:S01]  /*7470*/  LOP3.LUT P0, RZ, R3, 0xff, RZ, 0xc0, !PT ;  /* 0x000000ff03ff7812 */ /* 0x000fe2000780c0ff */
[----:B------:R-:W-:-:S12]  /*7480*/  IMAD.MOV.U32 R94, RZ, RZ, R0 ;  /* 0x000000ffff5e7224 */ /* 0x000fd800078e0000 */
[----:B------:R-:W-:Y:S05]  /*7490*/  @P0 BRA `(.L_x_156) ;  /* 0xffffff9800b00947 */ /* 0x000fea000383ffff */
[----:B------:R-:W-:Y:S05]  /*74a0*/  EXIT ;  /* 0x000000000000794d */ /* 0x000fea0003800000 */
.L_x_3:
[----:B0-----:R-:W-:Y:S01]  /*74b0*/  ULDC.64 UR4, c[0x0][0x650] ;  /* 0x0001940000047ab9 */ /* 0x001fe20000000a00 */
        /* <DEDUP_REMOVED lines=25> */
.L_x_158:
[--C-:B------:R-:W-:Y:S01]  /*7650*/  SHF.R.U64 R12, R10, R14, R11.reuse ;  /* 0x0000000e0a0c7219 */ /* 0x100fe2000000120b */
[----:B------:R-:W0:Y:S01]  /*7660*/  LDC R22, c[0x0][0x618] ;  /* 0x00018600ff167b82 */ /* 0x000e220000000800 */
[----:B------:R-:W-:Y:S01]  /*7670*/  I2FP.F32.U32 R6, R4 ;  /* 0x0000000400067245 */ /* 0x000fe20000201000 */
[----:B------:R-:W-:Y:S01]  /*7680*/  ULDC UR4, c[0x0][0x150] ;  /* 0x0000540000047ab9 */ /* 0x000fe20000000800 */
[----:B------:R-:W-:Y:S02]  /*7690*/  SHF.R.U32.HI R5, RZ, R14, R11 ;  /* 0x0000000eff057219 */ /* 0x000fe4000001160b */
[----:B------:R-:W-:Y:S01]  /*76a0*/  IADD3 R9, P0, RZ, -R12, RZ ;  /* 0x8000000cff097210 */ /* 0x000fe20007f1e0ff */
[----:B------:R-:W-:Y:S01]  /*76b0*/  FMUL R11, R6, UR4 ;  /* 0x00000004060b7c20 */ /* 0x000fe20008400000 */
[----:B------:R-:W-:Y:S01]  /*76c0*/  ULDC UR4, c[0x0][0x154] ;  /* 0x0000550000047ab9 */ /* 0x000fe20000000800 */
[----:B------:R-:W1:Y:S01]  /*76d0*/  LDC.64 R24, c[0x0][0x640] ;  /* 0x00019000ff187b82 */ /* 0x000e620000000a00 */
[----:B------:R-:W-:Y:S01]  /*76e0*/  IADD3.X R5, RZ, ~R5, RZ, P0, !PT ;  /* 0x80000005ff057210 */ /* 0x000fe200007fe4ff */
[----:B------:R-:W-:-:S02]  /*76f0*/  IMAD.WIDE.U32 R6, R9, R20, R16 ;  /* 0x0000001409067225 */ /* 0x000fc400078e0010 */
[----:B------:R-:W2:Y:S02]  /*7700*/  F2I.U32.TRUNC.NTZ R11, R11 ;  /* 0x0000000b000b7305 */ /* 0x000ea4000020f000 */
[----:B------:R-:W-:Y:S02]  /*7710*/  IMAD R8, R5, R20, RZ ;  /* 0x0000001405087224 */ /* 0x000fe400078e02ff */
[----:B------:R-:W3:Y:S02]  /*7720*/  LDC R13, c[0x0][0x144] ;  /* 0x00005100ff0d7b82 */ /* 0x000ee40000000800 */
[----:B------:R-:W-:Y:S02]  /*7730*/  IMAD R5, R9, R21, R8 ;  /* 0x0000001509057224 */ /* 0x000fe400078e0208 */
[----:B------:R-:W-:Y:S02]  /*7740*/  IMAD.MOV.U32 R8, RZ, RZ, -0x1 ;  /* 0xffffffffff087424 */ /* 0x000fe400078e00ff */
[----:B------:R-:W-:Y:S01]  /*7750*/  IMAD.IADD R5, R7, 0x1, R5 ;  /* 0x0000000107057824 */ /* 0x000fe200078e0205 */
[----:B------:R-:W-:Y:S01]  /*7760*/  I2FP.F32.U32 R7, R3 ;  /* 0x0000000300077245 */ /* 0x000fe20000201000 */
[----:B------:R-:W4:Y:S03]  /*7770*/  LDC R14, c[0x0][0x608] ;  /* 0x00018200ff0e7b82 */ /* 0x000f260000000800 */
[-C--:B0-----:R-:W-:Y:S01]  /*7780*/  SHF.R.U64 R10, R6, R22.reuse, R5 ;  /* 0x00000016060a7219 */ /* 0x081fe20000001205 */
[----:B--2---:R-:W-:Y:S01]  /*7790*/  IMAD.MOV R6, RZ, RZ, -R11 ;  /* 0x000000ffff067224 */ /* 0x004fe200078e0a0b */
[----:B------:R-:W-:Y:S01]  /*77a0*/  SHF.R.U32.HI R5, RZ, R22, R5 ;  /* 0x00000016ff057219 */ /* 0x000fe20000011605 */
[----:B------:R-:W-:-:S02]  /*77b0*/  FMUL R7, R7, UR4 ;  /* 0x0000000407077c20 */ /* 0x000fc40008400000 */
[----:B------:R-:W0:Y:S01]  /*77c0*/  LDC R9, c[0x0][0x658] ;  /* 0x00019600ff097b82 */ /* 0x000e220000000800 */
[----:B-1----:R-:W-:-:S04]  /*77d0*/  ISETP.NE.U32.AND P0, PT, R24, RZ, PT ;  /* 0x000000ff1800720c */ /* 0x002fc80003f05070 */
[----:B------:R-:W-:-:S03]  /*77e0*/  ISETP.NE.AND.EX P0, PT, R25, RZ, PT, P0 ;  /* 0x000000ff1900720c */ /* 0x000fc60003f05300 */
[----:B------:R-:W1:Y:S01]  /*77f0*/  LDC R20, c[0x0][0x148] ;  /* 0x00005200ff147b82 */ /* 0x000e620000000800 */
[----:B---3--:R-:W-:Y:S02]  /*7800*/  IMAD R23, R13, R6, R4 ;  /* 0x000000060d177224 */ /* 0x008fe400078e0204 */
[----:B------:R-:W-:-:S05]  /*7810*/  IMAD.MOV.U32 R6, RZ, RZ, 0x1 ;  /* 0x00000001ff067424 */ /* 0x000fca00078e00ff */
[----:B------:R-:W2:Y:S01]  /*7820*/  LDC R21, c[0x0][0x600] ;  /* 0x00018000ff157b82 */ /* 0x000ea20000000800 */
[-CC-:B----4-:R-:W-:Y:S02]  /*7830*/  SHF.R.U64 R13, R10, R14.reuse, R5.reuse ;  /* 0x0000000e0a0d7219 */ /* 0x190fe40000001205 */
[----:B------:R-:W-:Y:S02]  /*7840*/  SHF.R.U32.HI R4, RZ, R14, R5 ;  /* 0x0000000eff047219 */ /* 0x000fe40000011605 */
[----:B------:R3:W4:Y:S03]  /*7850*/  F2I.U32.TRUNC.NTZ R14, R7 ;  /* 0x00000007000e7305 */ /* 0x000726000020f000 */
[----:B------:R-:W1:Y:S01]  /*7860*/  LDC R26, c[0x0][0x648] ;  /* 0x00019200ff1a7b82 */ /* 0x000e620000000800 */
[-C--:B0-----:R-:W-:Y:S02]  /*7870*/  SHF.R.U64 R15, R13, R9.reuse, R4 ;  /* 0x000000090d0f7219 */ /* 0x081fe40000001204 */
[----:B------:R-:W-:-:S02]  /*7880*/  SHF.L.U32 R8, R8, R9, RZ ;  /* 0x0000000908087219 */ /* 0x000fc400000006ff */
[-C--:B------:R-:W-:Y:S01]  /*7890*/  SHF.R.U32.HI R5, RZ, R9.reuse, R4 ;  /* 0x00000009ff057219 */ /* 0x080fe20000011604 */
[----:B------:R-:W-:Y:S01]  /*78a0*/  IMAD.MOV.U32 R4, RZ, RZ, R15 ;  /* 0x000000ffff047224 */ /* 0x000fe200078e000f */
[----:B------:R-:W-:Y:S01]  /*78b0*/  SHF.L.U32 R22, R6, R9, RZ ;  /* 0x0000000906167219 */ /* 0x000fe200000006ff */
[----:B------:R-:W0:Y:S01]  /*78c0*/  LDC R27, c[0x0][0x638] ;  /* 0x00018e00ff1b7b82 */ /* 0x000e220000000800 */
[----:B------:R-:W-:-:S07]  /*78d0*/  LOP3.LUT R28, RZ, R8, RZ, 0x33, !PT ;  /* 0x00000008ff1c7212 */ /* 0x000fce00078e33ff */
        /* <DEDUP_REMOVED lines=12> */
.L_x_159:
[----:B------:R-:W-:Y:S01]  /*79a0*/  ISETP.NE.AND P0, PT, R2, 0x1, PT ;  /* 0x000000010200780c */ /* 0x000fe20003f05270 */
[----:B--2---:R-:W-:Y:S01]  /*79b0*/  VIADD R7, R21, 0xffffffff ;  /* 0xffffffff15077836 */ /* 0x004fe20000000000 */
[----:B-1----:R-:W-:Y:S01]  /*79c0*/  SHF.R.U64 R5, R4, R26, R5 ;  /* 0x0000001a04057219 */ /* 0x002fe20000001205 */
[----:B------:R-:W-:Y:S01]  /*79d0*/  IMAD.MOV R14, RZ, RZ, -R14 ;  /* 0x000000ffff0e7224 */ /* 0x000fe200078e0a0e */
[----:B------:R-:W-:Y:S01]  /*79e0*/  LOP3.LUT R4, R13, R28, RZ, 0xc0, !PT ;  /* 0x0000001c0d047212 */ /* 0x000fe200078ec0ff */
[----:B------:R-:W-:Y:S01]  /*79f0*/  IMAD.MOV.U32 R8, RZ, RZ, R12 ;  /* 0x000000ffff087224 */ /* 0x000fe200078e000c */
[----:B------:R-:W-:Y:S01]  /*7a00*/  LOP3.LUT R10, R10, R7, RZ, 0xc0, !PT ;  /* 0x000000070a0a7212 */ /* 0x000fe200078ec0ff */
[----:B------:R-:W-:Y:S02]  /*7a10*/  IMAD.MOV R6, RZ, RZ, -R5 ;  /* 0x000000ffff067224 */ /* 0x000fe400078e0a05 */
[----:B------:R-:W-:-:S04]  /*7a20*/  IMAD R4, R22, R5, R4 ;  /* 0x0000000516047224 */ /* 0x000fc800078e0204 */
[----:B------:R-:W-:Y:S02]  /*7a30*/  @P0 IMAD R23, R20, R14, R3 ;  /* 0x0000000e14170224 */ /* 0x000fe400078e0203 */
[----:B0-----:R-:W-:Y:S02]  /*7a40*/  IMAD R3, R6, R27, R15 ;  /* 0x0000001b06037224 */ /* 0x001fe400078e020f */
[----:B------:R-:W-:Y:S02]  /*7a50*/  IMAD R7, R4, R29, R23 ;  /* 0x0000001d04077224 */ /* 0x000fe400078e0217 */
[----:B------:R-:W-:Y:S02]  /*7a60*/  IMAD R4, R3, R21, R10 ;  /* 0x0000001503047224 */ /* 0x000fe400078e020a */
[----:B------:R-:W-:-:S03]  /*7a70*/  IMAD.MOV.U32 R6, RZ, RZ, 0x1 ;  /* 0x00000001ff067424 */ /* 0x000fc600078e00ff */
[----:B------:R-:W-:Y:S02]  /*7a80*/  SEL R9, R4, R7, !P0 ;  /* 0x0000000704097207 */ /* 0x000fe40004000000 */
[----:B------:R-:W-:-:S07]  /*7a90*/  SEL R7, R7, R4, !P0 ;  /* 0x0000000407077207 */ /* 0x000fce0004000000 */
.L_x_157:
[----:B------:R-:W-:-:S08]  /*7aa0*/  NOP ;  /* 0x0000000000007918 */ /* 0x000fd00000000000 */
[----:B------:R-:W0:-:S00]  /*7ab0*/  USETMAXREG.DEALLOC.CTAPOOL 0x28 ;  /* 0x00000028000079c8 */ /* 0x000e0000080e0500 */
[----:B0-----:R-:W-:-:S13]  /*7ac0*/  ISETP.NE.AND P0, PT, R0, RZ, PT ;  /* 0x000000ff0000720c */ /* 0x001fda0003f05270 */
[----:B------:R-:W-:Y:S05]  /*7ad0*/  @P0 EXIT ;  /* 0x000000000000094d */ /* 0x000fea0003800000 */
[----:B------:R-:W-:Y:S01]  /*7ae0*/  LOP3.LUT P0, RZ, R6, 0xff, RZ, 0xc0, !PT ;  /* 0x000000ff06ff7812 */ /* 0x000fe2000780c0ff */
[----:B------:R-:W-:Y:S02]  /*7af0*/  IMAD.MOV.U32 R0, RZ, RZ, 0x1 ;  /* 0x00000001ff007424 */ /* 0x000fe400078e00ff */
[----:B------:R-:W-:-:S10]  /*7b00*/  IMAD.MOV.U32 R12, RZ, RZ, RZ ;  /* 0x000000ffff0c7224 */ /* 0x000fd400078e00ff */
[----:B------:R-:W-:Y:S05]  /*7b10*/  @!P0 BRA `(.L_x_160) ;  /* 0x0000000c00788947 */ /* 0x000fea0003800000 */
[----:B------:R-:W0:Y:S01]  /*7b20*/  LDC R0, c[0x0][0x28c] ;  /* 0x0000a300ff007b82 */ /* 0x000e220000000800 */
[----:B------:R-:W-:Y:S01]  /*7b30*/  ULDC UR5, c[0x0][0x658] ;  /* 0x0001960000057ab9 */ /* 0x000fe20000000800 */
[----:B------:R-:W-:Y:S01]  /*7b40*/  UMOV UR7, 0xffffffff ;  /* 0xffffffff00077882 */ /* 0x000fe20000000000 */
[----:B------:R-:W-:Y:S01]  /*7b50*/  ULDC UR6, c[0x0][0xc] ;  /* 0x0000030000067ab9 */ /* 0x000fe20000000800 */
[----:B------:R-:W-:Y:S01]  /*7b60*/  USHF.L.U32 UR8, UR7, UR5, URZ ;  /* 0x0000000507087299 */ /* 0x000fe2000800063f */
[C---:B------:R-:W-:Y:S01]  /*7b70*/  LOP3.LUT P2, RZ, R18.reuse, 0x7f, RZ, 0xc0, !PT ;  /* 0x0000007f12ff7812 */ /* 0x040fe2000784c0ff */
[----:B------:R-:W-:Y:S01]  /*7b80*/  UMOV UR9, 0x1 ;  /* 0x0000000100097882 */ /* 0x000fe20000000000 */
[----:B------:R-:W-:Y:S01]  /*7b90*/  ULDC UR7, c[0x0][0x10] ;  /* 0x0000040000077ab9 */ /* 0x000fe20000000800 */
[----:B------:R-:W-:Y:S01]  /*7ba0*/  LOP3.LUT P0, RZ, R18, 0x1f, RZ, 0xc0, !PT ;  /* 0x0000001f12ff7812 */ /* 0x000fe2000780c0ff */
[----:B------:R-:W-:Y:S01]  /*7bb0*/  UIMAD.WIDE.U32 UR6, UR6, UR7, URZ ;  /* 0x00000007060672a5 */ /* 0x000fe2000f8e003f */
[----:B------:R-:W-:Y:S01]  /*7bc0*/  BSSY B0, `(.L_x_160) ;  /* 0x00000d3000007945 */ /* 0x000fe20003800000 */
[----:B------:R-:W-:Y:S01]  /*7bd0*/  USHF.L.U32 UR21, UR9, UR5, URZ ;  /* 0x0000000509157299 */ /* 0x000fe2000800063f */
[----:B------:R-:W-:Y:S01]  /*7be0*/  IMAD.MOV.U32 R13, RZ, RZ, 0x1 ;  /* 0x00000001ff0d7424 */ /* 0x000fe200078e00ff */
[----:B------:R-:W-:Y:S01]  /*7bf0*/  LOP3.LUT R11, R19, 0x2, RZ, 0xfc, !PT ;  /* 0x00000002130b7812 */ /* 0x000fe200078efcff */
[----:B------:R-:W-:Y:S01]  /*7c00*/  ULDC UR5, c[0x0][0x14] ;  /* 0x0000050000057ab9 */ /* 0x000fe20000000800 */
[----:B------:R-:W-:Y:S01]  /*7c10*/  PLOP3.LUT P0, PT, P0, P2, PT, 0x8a, 0x0 ;  /* 0x000000000000781c */ /* 0x000fe20000705172 */
[----:B------:R-:W-:Y:S01]  /*7c20*/  UIMAD.WIDE.U32 UR26, UR6, UR5, URZ ;  /* 0x00000005061a72a5 */ /* 0x000fe2000f8e003f */
[----:B------:R-:W-:Y:S01]  /*7c30*/  IMAD.MOV.U32 R12, RZ, RZ, RZ ;  /* 0x000000ffff0c7224 */ /* 0x000fe200078e00ff */
[----:B------:R-:W-:Y:S01]  /*7c40*/  UIMAD UR18, UR7, UR5, URZ ;  /* 0x00000005071272a4 */ /* 0x000fe2000f8e023f */
[----:B------:R-:W-:Y:S01]  /*7c50*/  ULDC UR4, c[0x0][0x600] ;  /* 0x0001800000047ab9 */ /* 0x000fe20000000800 */
[----:B------:R-:W-:-:S02]  /*7c60*/  ULOP3.LUT UR20, URZ, UR8, URZ, 0x33, !UPT ;  /* 0x000000083f147292 */ /* 0x000fc4000f8e333f */
[----:B------:R-:W-:Y:S01]  /*7c70*/  UIADD3 UR4, UR4, -0x1, URZ ;  /* 0xffffffff04047890 */ /* 0x000fe2000fffe03f */
[----:B0-----:R-:W-:Y:S01]  /*7c80*/  VIADD R0, R0, 0x3f ;  /* 0x0000003f00007836 */ /* 0x001fe20000000000 */
[----:B------:R-:W-:Y:S01]  /*7c90*/  UIADD3 UR18, UR27, UR18, URZ ;  /* 0x000000121b127290 */ /* 0x000fe2000fffe03f */
[----:B------:R-:W-:-:S03]  /*7ca0*/  ULDC.64 UR28, c[0x0][0x198] ;  /* 0x00006600001c7ab9 */ /* 0x000fc60000000a00 */
[----:B------:R-:W-:-:S04]  /*7cb0*/  SHF.R.S32.HI R3, RZ, 0x1f, R0 ;  /* 0x0000001fff037819 */ /* 0x000fc80000011400 */
[----:B------:R-:W-:Y:S01]  /*7cc0*/  LEA.HI R3, R3, R0, RZ, 0x6 ;  /* 0x0000000003037211 */ /* 0x000fe200078f30ff */
[----:B------:R-:W-:-:S03]  /*7cd0*/  IMAD.MOV.U32 R0, RZ, RZ, 0x1 ;  /* 0x00000001ff007424 */ /* 0x000fc600078e00ff */
[----:B------:R-:W-:-:S05]  /*7ce0*/  SHF.R.S32.HI R3, RZ, 0x6, R3 ;  /* 0x00000006ff037819 */ /* 0x000fca0000011403 */
[----:B------:R-:W-:-:S07]  /*7cf0*/  VIADD R10, R3, 0x1 ;  /* 0x00000001030a7836 */ /* 0x000fce0000000000 */
.L_x_172:
[----:B------:R-:W-:-:S03]  /*7d00*/  UMOV UR5, 0xffffffff ;  /* 0xffffffff00057882 */ /* 0x000fc60000000000 */
[----:B------:R-:W-:Y:S05]  /*7d10*/  BRA.DIV UR5, `(.L_x_161) ;  /* 0x0000001205087947 */ /* 0x000fea000b800000 */
[----:B------:R-:W-:-:S13]  /*7d20*/  ELECT P6, URZ, PT ;  /* 0x00000000003f782f */ /* 0x000fda00038c0000 */
.L_x_184:
[----:B------:R-:W-:Y:S04]  /*7d30*/  BSSY B1, `(.L_x_162) ;  /* 0x000004a000017945 */ /* 0x000fe80003800000 */
[----:B------:R-:W-:Y:S05]  /*7d40*/  @!P6 BRA `(.L_x_163) ;  /* 0x000000040020e947 */ /* 0x000fea0003800000 */
[----:B------:R-:W0:Y:S02]  /*7d50*/  LDC R4, c[0x0][0x28c] ;  /* 0x0000a300ff047b82 */ /* 0x000e240000000800 */
[----:B0-----:R-:W-:-:S13]  /*7d60*/  ISETP.GE.AND P1, PT, R4, 0x1, PT ;  /* 0x000000010400780c */ /* 0x001fda0003f26270 */
[----:B------:R-:W-:Y:S05]  /*7d70*/  @!P1 BRA `(.L_x_163) ;  /* 0x0000000400149947 */ /* 0x000fea0003800000 */
[----:B------:R-:W-:Y:S02]  /*7d80*/  IMAD.SHL.U32 R15, R7, 0x100, RZ ;  /* 0x00000100070f7824 */ /* 0x000fe400078e00ff */
[----:B------:R-:W-:Y:S02]  /*7d90*/  IMAD.SHL.U32 R18, R9, 0x40, RZ ;  /* 0x0000004009127824 */ /* 0x000fe400078e00ff */
[----:B------:R-:W-:Y:S02]  /*7da0*/  IMAD.MOV.U32 R20, RZ, RZ, RZ ;  /* 0x000000ffff147224 */ /* 0x000fe400078e00ff */
[----:B------:R-:W-:Y:S02]  /*7db0*/  IMAD.MOV.U32 R4, RZ, RZ, R10 ;  /* 0x000000ffff047224 */ /* 0x000fe400078e000a */
[----:B------:R-:W-:Y:S02]  /*7dc0*/  IMAD.MOV.U32 R5, RZ, RZ, R0 ;  /* 0x000000ffff057224 */ /* 0x000fe400078e0000 */
[----:B------:R-:W-:-:S02]  /*7dd0*/  IMAD.MOV.U32 R6, RZ, RZ, R12 ;  /* 0x000000ffff067224 */ /* 0x000fc400078e000c */
[C---:B------:R-:W-:Y:S02]  /*7de0*/  VIADD R22, R15.reuse, 0x40 ;  /* 0x000000400f167836 */ /* 0x040fe40000000000 */
[C---:B------:R-:W-:Y:S02]  /*7df0*/  VIADD R23, R15.reuse, 0x80 ;  /* 0x000000800f177836 */ /* 0x040fe40000000000 */
[----:B------:R-:W-:-:S07]  /*7e00*/  VIADD R24, R15, 0xc0 ;  /* 0x000000c00f187836 */ /* 0x000fce0000000000 */
.L_x_167:
[----:B------:R-:W0:Y:S01]  /*7e10*/  S2R R14, SR_CgaCtaId ;  /* 0x00000000000e7919 */ /* 0x000e220000008800 */
[----:B------:R-:W-:Y:S01]  /*7e20*/  MOV R7, 0x400 ;  /* 0x0000040000077802 */ /* 0x000fe20000000f00 */
[----:B------:R-:W1:Y:S03]  /*7e30*/  @!P2 LDC R9, c[0x0][0x500] ;  /* 0x00014000ff09ab82 */ /* 0x000e660000000800 */
[----:B0-----:R-:W-:Y:S02]  /*7e40*/  LEA R21, R14, R7, 0x18 ;  /* 0x000000070e157211 */ /* 0x001fe400078ec0ff */
[----:B------:R-:W-:-:S03]  /*7e50*/  SHF.L.U32 R7, R5, 0x1f, RZ ;  /* 0x0000001f05077819 */ /* 0x000fc600000006ff */
[----:B------:R-:W-:-:S04]  /*7e60*/  IMAD R14, R6, 0x8, R21 ;  /* 0x00000008060e7824 */ /* 0x000fc800078e0215 */
[----:B------:R-:W0:Y:S02]  /*7e70*/  SYNCS.PHASECHK.TRANS64.TRYWAIT P1, [R14+URZ+0x28], R7 ;  /* 0x000028070e0075a7 */ /* 0x000e24000802017f */
[----:B01----:R-:W-:Y:S05]  /*7e80*/  @!P1 BRA `(.L_x_164) ;  /* 0x0000000c00cc9947 */ /* 0x003fea0003800000 */
.L_x_185:
[----:B0-----:R-:W-:Y:S01]  /*7e90*/  PRMT R7, R11, 0x9910, RZ ;  /* 0x000099100b077816 */ /* 0x001fe200000000ff */
[----:B------:R0:W-:Y:S03]  /*7ea0*/  @!P2 SYNCS.ARRIVE.TRANS64 RZ, [R14+URZ], R9 ;  /* 0x000000090effa9a7 */ /* 0x0001e6000800003f */
[----:B------:R-:W-:-:S13]  /*7eb0*/  ISETP.NE.AND P1, PT, R7, 0x2, PT ;  /* 0x000000020700780c */ /* 0x000fda0003f25270 */
[----:B0-----:R-:W-:Y:S05]  /*7ec0*/  @P1 BRA `(.L_x_165) ;  /* 0x0000000000041947 */ /* 0x001fea0003800000 */
[----:B------:R-:W-:Y:S01]  /*7ed0*/  BPT.TRAP 0x1 ;  /* 0x000000040000795c */ /* 0x000fe20000300000 */
.L_x_165:
[----:B------:R-:W-:Y:S05]  /*7ee0*/  @P0 BRA `(.L_x_166) ;  /* 0x0000000000040947 */ /* 0x000fea0003800000 */
[----:B------:R-:W-:Y:S01]  /*7ef0*/  BPT.TRAP 0x1 ;  /* 0x000000040000795c */ /* 0x000fe20000300000 */
.L_x_166:
[C-C-:B------:R-:W-:Y:S01]  /*7f00*/  IMAD R7, R6.reuse, 0x8000, R21.reuse ;  /* 0x0000800006077824 */ /* 0x140fe200078e0215 */
[----:B------:R-:W-:Y:S01]  /*7f10*/  R2UR UR10, R15 ;  /* 0x000000000f0a72ca */ /* 0x000fe200000e0000 */
[----:B------:R-:W-:Y:S01]  /*7f20*/  IMAD R21, R6, 0x2000, R21 ;  /* 0x0000200006157824 */ /* 0x000fe200078e0215 */
[----:B------:R-:W-:Y:S01]  /*7f30*/  R2UR UR9, R14 ;  /* 0x000000000e0972ca */ /* 0x000fe200000e0000 */
[----:B------:R-:W-:Y:S01]  /*7f40*/  UIADD3 UR6, UP0, UR28, 0xf0, URZ ;  /* 0x000000f01c067890 */ /* 0x000fe2000ff1e03f */
[----:B------:R-:W-:Y:S01]  /*7f50*/  R2UR UR5, R7 ;  /* 0x00000000070572ca */ /* 0x000fe200000e0000 */
[----:B------:R-:W-:Y:S01]  /*7f60*/  VIADD R4, R4, 0xffffffff ;  /* 0xffffffff04047836 */ /* 0x000fe20000000000 */
[----:B------:R-:W-:Y:S01]  /*7f70*/  R2UR UR11, R20 ;  /* 0x00000000140b72ca */ /* 0x000fe200000e0000 */
[----:B------:R-:W-:Y:S01]  /*7f80*/  UIADD3.X UR7, URZ, UR29, URZ, UP0, !UPT ;  /* 0x0000001d3f077290 */ /* 0x000fe200087fe43f */
[----:B------:R-:W-:Y:S01]  /*7f90*/  R2UR UR12, R8 ;  /* 0x00000000080c72ca */ /* 0x000fe200000e0000 */
[----:B------:R-:W-:Y:S01]  /*7fa0*/  UMOV UR16, 0x0 ;  /* 0x0000000000107882 */ /* 0x000fe20000000000 */
[----:B------:R-:W-:Y:S01]  /*7fb0*/  R2UR UR22, R22 ;  /* 0x00000000161672ca */ /* 0x000fe200000e0000 */
[----:B------:R-:W-:Y:S01]  /*7fc0*/  UMOV UR17, 0x10000000 ;  /* 0x1000000000117882 */ /* 0x000fe20000000000 */
[----:B------:R-:W-:Y:S01]  /*7fd0*/  R2UR UR13, R21 ;  /* 0x00000000150d72ca */ /* 0x000fe200000e0000 */
[----:B------:R-:W-:Y:S01]  /*7fe0*/  UIADD3 UR14, UP1, UR28, 0x1f0, URZ ;  /* 0x000001f01c0e7890 */ /* 0x000fe2000ff3e03f */
[----:B------:R-:W-:Y:S01]  /*7ff0*/  R2UR UR23, R23 ;  /* 0x00000000171772ca */ /* 0x000fe200000e0000 */
[----:B------:R-:W-:Y:S01]  /*8000*/  VIADD R6, R6, 0x1 ;  /* 0x0000000106067836 */ /* 0x000fe20000000000 */
[----:B------:R-:W-:Y:S01]  /*8010*/  R2UR UR24, R24 ;  /* 0x00000000181872ca */ /* 0x000fe200000e0000 */
[----:B------:R-:W-:Y:S01]  /*8020*/  UIADD3 UR8, UR5, 0x100, URZ ;  /* 0x0000010005087890 */ /* 0x000fe2000fffe03f */
[----:B------:R-:W-:Y:S01]  /*8030*/  R2UR UR25, R18 ;  /* 0x00000000121972ca */ /* 0x000fe200000e0000 */
[----:B------:R-:W-:Y:S01]  /*8040*/  UIADD3 UR15, UR5, 0x2100, URZ ;  /* 0x00002100050f7890 */ /* 0x000fe2000fffe03f */
[----:B------:R-:W-:Y:S01]  /*8050*/  ISETP.GT.AND P3, PT, R4, 0x1, PT ;  /* 0x000000010400780c */ /* 0x000fe20003f64270 */
[----:B------:R-:W-:Y:S01]  /*8060*/  UIADD3 UR19, UR5, 0x4100, URZ ;  /* 0x0000410005137890 */ /* 0x000fe2000fffe03f */
[----:B------:R-:W-:Y:S01]  /*8070*/  ISETP.NE.AND P1, PT, R6, 0x5, PT ;  /* 0x000000050600780c */ /* 0x000fe20003f25270 */
[----:B------:R-:W-:Y:S01]  /*8080*/  UIADD3 UR5, UR5, 0x6100, URZ ;  /* 0x0000610005057890 */ /* 0x000fe2000fffe03f */
[----:B------:R-:W-:Y:S01]  /*8090*/  IADD3 R20, R20, 0x40, RZ ;  /* 0x0000004014147810 */ /* 0x000fe20007ffe0ff */
[----:B------:R-:W-:Y:S01]  /*80a0*/  UIADD3 UR13, UR13, 0x28100, URZ ;  /* 0x000281000d0d7890 */ /* 0x000fe2000fffe03f */
[----:B------:R0:W-:Y:S01]  /*80b0*/  UTMALDG.3D [UR8], [UR6], desc[UR16] ;  /* 0x00001008060075b4 */ /* 0x0001e20008011000 */
[----:B------:R-:W-:-:S02]  /*80c0*/  SEL R14, RZ, 0x1, P1 ;  /* 0x00000001ff0e7807 */ /* 0x000fc40000800000 */
[----:B------:R-:W-:Y:S02]  /*80d0*/  SEL R6, R6, RZ, P1 ;  /* 0x000000ff06067207 */ /* 0x000fe40000800000 */
[----:B------:R-:W-:Y:S01]  /*80e0*/  LOP3.LUT R5, R5, R14, RZ, 0x3c, !PT ;  /* 0x0000000e05057212 */ /* 0x000fe200078e3cff */
[----:B0-----:R-:W-:Y:S01]  /*80f0*/  UMOV UR8, UR15 ;  /* 0x0000000f00087c82 */ /* 0x001fe20008000000 */
[----:B------:R-:W-:Y:S01]  /*8100*/  UMOV UR10, UR22 ;  /* 0x00000016000a7c82 */ /* 0x000fe20008000000 */
[----:B------:R-:W-:Y:S01]  /*8110*/  UIADD3.X UR15, URZ, UR29, URZ, UP1, !UPT ;  /* 0x0000001d3f0f7290 */ /* 0x000fe20008ffe43f */
[----:B------:R0:W-:Y:S02]  /*8120*/  UTMALDG.3D [UR8], [UR6], desc[UR16] ;  /* 0x00001008060075b4 */ /* 0x0001e40008011000 */
[----:B0-----:R-:W-:Y:S01]  /*8130*/  UMOV UR8, UR19 ;  /* 0x0000001300087c82 */ /* 0x001fe20008000000 */
[----:B------:R-:W-:Y:S02]  /*8140*/  UMOV UR10, UR23 ;  /* 0x00000017000a7c82 */ /* 0x000fe40008000000 */
[----:B------:R0:W-:Y:S02]  /*8150*/  UTMALDG.3D [UR8], [UR6], desc[UR16] ;  /* 0x00001008060075b4 */ /* 0x0001e40008011000 */
[----:B0-----:R-:W-:Y:S01]  /*8160*/  UMOV UR8, UR5 ;  /* 0x0000000500087c82 */ /* 0x001fe20008000000 */
[----:B------:R-:W-:-:S02]  /*8170*/  UMOV UR10, UR24 ;  /* 0x00000018000a7c82 */ /* 0x000fc40008000000 */
[----:B------:R0:W-:Y:S02]  /*8180*/  UTMALDG.3D [UR8], [UR6], desc[UR16] ;  /* 0x00001008060075b4 */ /* 0x0001e40008011000 */
[----:B0-----:R-:W-:Y:S01]  /*8190*/  UMOV UR8, UR13 ;  /* 0x0000000d00087c82 */ /* 0x001fe20008000000 */
[----:B------:R-:W-:Y:S02]  /*81a0*/  UMOV UR10, UR25 ;  /* 0x00000019000a7c82 */ /* 0x000fe40008000000 */
[----:B------:R0:W-:Y:S02]  /*81b0*/  UTMALDG.3D [UR8], [UR14], desc[UR16] ;  /* 0x000010080e0075b4 */ /* 0x0001e40008011000 */
[----:B0-----:R-:W-:Y:S05]  /*81c0*/  @P3 BRA `(.L_x_167) ;  /* 0xfffffffc00103947 */ /* 0x001fea000383ffff */
.L_x_163:
[----:B------:R-:W-:Y:S05]  /*81d0*/  BSYNC B1 ;  /* 0x0000000000017941 */ /* 0x000fea0003800000 */
.L_x_162:
[----:B------:R-:W-:Y:S01]  /*81e0*/  LOP3.LUT P3, RZ, R13, 0xff, RZ, 0xc0, !PT ;  /* 0x000000ff0dff7812 */ /* 0x000fe2000786c0ff */
[----:B------:R-:W-:Y:S01]  /*81f0*/  IMAD.IADD R12, R3, 0x1, R12 ;  /* 0x00000001030c7824 */ /* 0x000fe200078e020c */
[----:B------:R-:W-:Y:S01]  /*8200*/  IADD3 R16, P4, R16, UR26, RZ ;  /* 0x0000001a10107c10 */ /* 0x000fe2000ff9e0ff */
[----:B------:R-:W-:Y:S01]  /*8210*/  ULDC.64 UR6, c[0x0][0x650] ;  /* 0x0001940000067ab9 */ /* 0x000fe20000000a00 */
[----:B------:R-:W-:Y:S01]  /*8220*/  BSSY B1, `(.L_x_168) ;  /* 0x000006a000017945 */ /* 0x000fe20003800000 */
[----:B------:R-:W-:Y:S01]  /*8230*/  IMAD.MOV.U32 R9, RZ, RZ, -0x1 ;  /* 0xffffffffff097424 */ /* 0x000fe200078e00ff */
[----:B------:R-:W-:Y:S01]  /*8240*/  ISETP.GT.U32.AND P1, PT, R12, 0x4, PT ;  /* 0x000000040c00780c */ /* 0x000fe20003f24070 */
[----:B------:R-:W-:Y:S01]  /*8250*/  IMAD.MOV.U32 R8, RZ, RZ, -0x1 ;  /* 0xffffffffff087424 */ /* 0x000fe200078e00ff */
[----:B------:R-:W-:Y:S02]  /*8260*/  IADD3.X R17, R17, UR18, RZ, P4, !PT ;  /* 0x0000001211117c10 */ /* 0x000fe4000a7fe4ff */
[----:B------:R-:W-:-:S02]  /*8270*/  ISETP.LT.U32.AND P1, PT, R3, 0x5, P1 ;  /* 0x000000050300780c */ /* 0x000fc40000f21070 */
[----:B------:R-:W-:Y:S01]  /*8280*/  PRMT R13, RZ, 0x7610, R13 ;  /* 0x00007610ff0d7816 */ /* 0x000fe2000000000d */
[----:B------:R-:W0:Y:S01]  /*8290*/  @P3 S2R R5, SR_CgaCtaId ;  /* 0x0000000000053919 */ /* 0x000e220000008800 */
[----:B------:R-:W-:-:S04]  /*82a0*/  @P3 MOV R4, 0x400 ;  /* 0x0000040000043802 */ /* 0x000fc80000000f00 */
[----:B0-----:R-:W-:Y:S01]  /*82b0*/  @P3 LEA R6, R5, R4, 0x18 ;  /* 0x0000000405063211 */ /* 0x001fe200078ec0ff */
[----:B------:R-:W-:-:S03]  /*82c0*/  IMAD.WIDE.U32 R4, R12, -0x33333333, RZ ;  /* 0xcccccccd0c047825 */ /* 0x000fc600078e00ff */
[----:B------:R0:W-:Y:S01]  /*82d0*/  @P3 SYNCS.ARRIVE.TRANS64.A1T0 RZ, [R6+URZ+0x68], RZ ;  /* 0x000068ff06ff39a7 */ /* 0x0001e2000810003f */
[----:B------:R-:W-:Y:S02]  /*82e0*/  ISETP.GE.U32.AND P3, PT, R3, 0x5, PT ;  /* 0x000000050300780c */ /* 0x000fe40003f66070 */
[----:B------:R-:W-:Y:S02]  /*82f0*/  SHF.R.U32.HI R7, RZ, 0x2, R5 ;  /* 0x00000002ff077819 */ /* 0x000fe40000011605 */
[----:B------:R-:W-:Y:S02]  /*8300*/  SEL R5, RZ, 0x1, !P1 ;  /* 0x00000001ff057807 */ /* 0x000fe40004800000 */
[----:B------:R-:W-:Y:S01]  /*8310*/  ISETP.GE.U32.AND P1, PT, R16, UR6, PT ;  /* 0x0000000610007c0c */ /* 0x000fe2000bf26070 */
[----:B------:R-:W-:Y:S01]  /*8320*/  IMAD R12, R7, -0x5, R12 ;  /* 0xfffffffb070c7824 */ /* 0x000fe200078e020c */
[----:B------:R-:W-:Y:S02]  /*8330*/  LOP3.LUT R0, R0, R5, RZ, 0x3c, !PT ;  /* 0x0000000500007212 */ /* 0x000fe400078e3cff */
[----:B------:R-:W-:-:S02]  /*8340*/  ISETP.GE.U32.AND.EX P1, PT, R17, UR7, PT, P1 ;  /* 0x0000000711007c0c */ /* 0x000fc4000bf26110 */
[----:B------:R-:W-:Y:S02]  /*8350*/  PRMT R4, RZ, 0x7610, R4 ;  /* 0x00007610ff047816 */ /* 0x000fe40000000004 */
[----:B------:R-:W-:Y:S01]  /*8360*/  @P3 LOP3.LUT R0, R0, 0x1, R7, 0x78, !PT ;  /* 0x0000000100003812 */ /* 0x000fe200078e7807 */
[----:B------:R-:W-:-:S08]  /*8370*/  IMAD.MOV.U32 R7, RZ, RZ, -0x1 ;  /* 0xffffffffff077424 */ /* 0x000fd000078e00ff */
[----:B0-----:R-:W-:Y:S05]  /*8380*/  @P1 BRA `(.L_x_169) ;  /* 0x00000004004c1947 */ /* 0x001fea0003800000 */
[----:B------:R-:W-:Y:S01]  /*8390*/  ULDC.64 UR6, c[0x0][0x628] ;  /* 0x00018a0000067ab9 */ /* 0x000fe20000000a00 */
[----:B------:R-:W0:Y:S01]  /*83a0*/  S2R R15, SR_CTAID.X ;  /* 0x00000000000f7919 */ /* 0x000e220000002500 */
[----:B------:R-:W-:Y:S01]  /*83b0*/  ISETP.NE.U32.AND P1, PT, RZ, UR6, PT ;  /* 0x00000006ff007c0c */ /* 0x000fe2000bf25070 */
[----:B------:R-:W-:Y:S01]  /*83c0*/  ULDC UR8, c[0x0][0x630] ;  /* 0x00018c0000087ab9 */ /* 0x000fe20000000800 */
[----:B------:R-:W-:Y:S01]  /*83d0*/  IMAD.MOV.U32 R4, RZ, RZ, R16 ;  /* 0x000000ffff047224 */ /* 0x000fe200078e0010 */
[----:B------:R-:W1:Y:S01]  /*83e0*/  S2R R14, SR_CTAID.Y ;  /* 0x00000000000e7919 */ /* 0x000e620000002600 */
[----:B------:R-:W-:Y:S01]  /*83f0*/  ISETP.NE.AND.EX P1, PT, RZ, UR7, PT, P1 ;  /* 0x00000007ff007c0c */ /* 0x000fe2000bf25310 */
[----:B------:R-:W-:-:S12]  /*8400*/  IMAD.MOV.U32 R5, RZ, RZ, R17 ;  /* 0x000000ffff057224 */ /* 0x000fd800078e0011 */
[----:B------:R-:W-:Y:S05]  /*8410*/  @!P1 BRA `(.L_x_170) ;  /* 0x0000000000289947 */ /* 0x000fea0003800000 */
[----:B------:R-:W-:Y:S02]  /*8420*/  ULDC UR5, c[0x0][0x634] ;  /* 0x00018d0000057ab9 */ /* 0x000fe40000000800 */
[----:B------:R-:W-:-:S05]  /*8430*/  IADD3 R9, P1, R16, UR5, RZ ;  /* 0x0000000510097c10 */ /* 0x000fca000ff3e0ff */
[----:B------:R-:W-:-:S04]  /*8440*/  IMAD.X R21, RZ, RZ, R17, P1 ;  /* 0x000000ffff157224 */ /* 0x000fc800008e0611 */
[----:B------:R-:W-:-:S04]  /*8450*/  IMAD.WIDE.U32 R6, R21, UR6, RZ ;  /* 0x0000000615067c25 */ /* 0x000fc8000f8e00ff */
[----:B------:R-:W-:-:S04]  /*8460*/  IMAD.WIDE.U32 R6, P1, R9, UR7, R6 ;  /* 0x0000000709067c25 */ /* 0x000fc8000f820006 */
[----:B------:R-:W-:-:S04]  /*8470*/  IMAD.WIDE.U32 R8, R9, UR6, RZ ;  /* 0x0000000609087c25 */ /* 0x000fc8000f8e00ff */
[----:B------:R-:W-:Y:S01]  /*8480*/  IMAD.X R5, RZ, RZ, RZ, P1 ;  /* 0x000000ffff057224 */ /* 0x000fe200008e06ff */
[----:B------:R-:W-:Y:S01]  /*8490*/  IADD3 RZ, P1, R9, R6, RZ ;  /* 0x0000000609ff7210 */ /* 0x000fe20007f3e0ff */
[----:B------:R-:W-:-:S04]  /*84a0*/  IMAD.MOV.U32 R4, RZ, RZ, R7 ;  /* 0x000000ffff047224 */ /* 0x000fc800078e0007 */
[----:B------:R-:W-:-:S08]  /*84b0*/  IMAD.WIDE.U32.X R4, R21, UR7, R4, P1 ;  /* 0x0000000715047c25 */ /* 0x000fd000088e0404 */
.L_x_170:
[--C-:B------:R-:W-:Y:S01]  /*84c0*/  SHF.R.U64 R8, R4, UR8, R5.reuse ;  /* 0x0000000804087c19 */ /* 0x100fe20008001205 */
[----:B------:R-:W-:Y:S01]  /*84d0*/  ULDC.64 UR6, c[0x0][0x620] ;  /* 0x0001880000067ab9 */ /* 0x000fe20000000a00 */
[----:B------:R-:W-:Y:S01]  /*84e0*/  SHF.R.U32.HI R4, RZ, UR8, R5 ;  /* 0x00000008ff047c19 */ /* 0x000fe20008011605 */
[----:B------:R-:W-:Y:S01]  /*84f0*/  ULDC UR5, c[0x0][0x150] ;  /* 0x0000540000057ab9 */ /* 0x000fe20000000800 */
[----:B------:R-:W-:Y:S01]  /*8500*/  IADD3 R7, P1, RZ, -R8, RZ ;  /* 0x80000008ff077210 */ /* 0x000fe20007f3e0ff */
[----:B------:R-:W2:Y:S01]  /*8510*/  LDC R24, c[0x0][0x144] ;  /* 0x00005100ff187b82 */ /* 0x000ea20000000800 */
[----:B0-----:R-:W-:Y:S01]  /*8520*/  I2FP.F32.U32 R9, R15 ;  /* 0x0000000f00097245 */ /* 0x001fe20000201000 */
[----:B------:R-:W-:Y:S02]  /*8530*/  ULDC.64 UR8, c[0x0][0x640] ;  /* 0x0001900000087ab9 */ /* 0x000fe40000000a00 */
[----:B------:R-:W-:Y:S01]  /*8540*/  IMAD.X R4, RZ, RZ, ~R4, P1 ;  /* 0x000000ffff047224 */ /* 0x000fe200008e0e04 */
[----:B------:R-:W-:-:S03]  /*8550*/  ISETP.NE.U32.AND P1, PT, RZ, UR8, PT ;  /* 0x00000008ff007c0c */ /* 0x000fc6000bf25070 */
[----:B------:R-:W-:Y:S01]  /*8560*/  IMAD R6, R4, UR6, RZ ;  /* 0x0000000604067c24 */ /* 0x000fe2000f8e02ff */
[----:B------:R-:W0:Y:S01]  /*8570*/  LDC R21, c[0x0][0x148] ;  /* 0x00005200ff157b82 */ /* 0x000e220000000800 */
[C---:B------:R-:W-:Y:S01]  /*8580*/  IMAD.WIDE.U32 R4, R7.reuse, UR6, R16 ;  /* 0x0000000607047c25 */ /* 0x040fe2000f8e0010 */
[----:B------:R-:W-:Y:S01]  /*8590*/  ULDC UR6, c[0x0][0x154] ;  /* 0x0000550000067ab9 */ /* 0x000fe20000000800 */
[----:B------:R-:W-:Y:S02]  /*85a0*/  ISETP.NE.AND.EX P1, PT, RZ, UR9, PT, P1 ;  /* 0x00000009ff007c0c */ /* 0x000fe4000bf25310 */
[----:B------:R-:W-:Y:S02]  /*85b0*/  IMAD R7, R7, UR7, R6 ;  /* 0x0000000707077c24 */ /* 0x000fe4000f8e0206 */
[----:B------:R-:W-:Y:S01]  /*85c0*/  FMUL R6, R9, UR5 ;  /* 0x0000000509067c20 */ /* 0x000fe20008400000 */
[----:B------:R-:W-:Y:S01]  /*85d0*/  ULDC UR5, c[0x0][0x618] ;  /* 0x0001860000057ab9 */ /* 0x000fe20000000800 */
[----:B------:R-:W-:Y:S01]  /*85e0*/  ULDC UR7, c[0x0][0x608] ;  /* 0x0001820000077ab9 */ /* 0x000fe20000000800 */
[----:B------:R-:W-:-:S03]  /*85f0*/  IMAD.IADD R5, R5, 0x1, R7 ;  /* 0x0000000105057824 */ /* 0x000fc600078e0207 */
[----:B------:R-:W3:Y:S02]  /*8600*/  F2I.U32.TRUNC.NTZ R6, R6 ;  /* 0x0000000600067305 */ /* 0x000ee4000020f000 */
[----:B------:R-:W-:Y:S02]  /*8610*/  SHF.R.U64 R9, R4, UR5, R5 ;  /* 0x0000000504097c19 */ /* 0x000fe40008001205 */
[----:B-1----:R-:W-:-:S05]  /*8620*/  I2FP.F32.U32 R4, R14 ;  /* 0x0000000e00047245 */ /* 0x002fca0000201000 */
[----:B------:R-:W-:Y:S01]  /*8630*/  FMUL R22, R4, UR6 ;  /* 0x0000000604167c20 */ /* 0x000fe20008400000 */
[----:B------:R-:W-:Y:S01]  /*8640*/  SHF.R.U32.HI R4, RZ, UR5, R5 ;  /* 0x00000005ff047c19 */ /* 0x000fe20008011605 */
[----:B------:R-:W-:-:S03]  /*8650*/  ULDC UR5, c[0x0][0x658] ;  /* 0x0001960000057ab9 */ /* 0x000fc60000000800 */
[--C-:B------:R-:W-:Y:S01]  /*8660*/  SHF.R.U64 R20, R9, UR7, R4.reuse ;  /* 0x0000000709147c19 */ /* 0x100fe20008001204 */
[----:B------:R-:W1:Y:S01]  /*8670*/  F2I.U32.TRUNC.NTZ R22, R22 ;  /* 0x0000001600167305 */ /* 0x000e62000020f000 */
[----:B------:R-:W-:Y:S01]  /*8680*/  SHF.R.U32.HI R5, RZ, UR7, R4 ;  /* 0x00000007ff057c19 */ /* 0x000fe20008011604 */
[----:B---3--:R-:W-:-:S03]  /*8690*/  IMAD.MOV R6, RZ, RZ, -R6 ;  /* 0x000000ffff067224 */ /* 0x008fc600078e0a06 */
[----:B------:R-:W-:Y:S01]  /*86a0*/  SHF.R.U64 R18, R20, UR5, R5 ;  /* 0x0000000514127c19 */ /* 0x000fe20008001205 */
[----:B--2---:R-:W-:Y:S01]  /*86b0*/  IMAD R15, R24, R6, R15 ;  /* 0x00000006180f7224 */ /* 0x004fe200078e020f */
[----:B------:R-:W-:-:S03]  /*86c0*/  SHF.R.U32.HI R23, RZ, UR5, R5 ;  /* 0x00000005ff177c19 */ /* 0x000fc60008011605 */
[----:B------:R-:W-:Y:S02]  /*86d0*/  IMAD.MOV.U32 R4, RZ, RZ, R18 ;  /* 0x000000ffff047224 */ /* 0x000fe400078e0012 */
[----:B------:R-:W-:Y:S01]  /*86e0*/  IMAD.MOV.U32 R5, RZ, RZ, R23 ;  /* 0x000000ffff057224 */ /* 0x000fe200078e0017 */
[----:B-1----:R-:W-:Y:S06]  /*86f0*/  @!P1 BRA `(.L_x_171) ;  /* 0x0000000000289947 */ /* 0x002fec0003800000 */
[----:B------:R-:W-:Y:S02]  /*8700*/  ULDC UR5, c[0x0][0x64c] ;  /* 0x0001930000057ab9 */ /* 0x000fe40000000800 */
[----:B------:R-:W-:-:S05]  /*8710*/  IADD3 R5, P1, R18, UR5, RZ ;  /* 0x0000000512057c10 */ /* 0x000fca000ff3e0ff */
[----:B------:R-:W-:-:S04]  /*8720*/  IMAD.X R23, RZ, RZ, R23, P1 ;  /* 0x000000ffff177224 */ /* 0x000fc800008e0617 */
[----:B------:R-:W-:-:S04]  /*8730*/  IMAD.WIDE.U32 R6, R23, UR8, RZ ;  /* 0x0000000817067c25 */ /* 0x000fc8000f8e00ff */
[----:B------:R-:W-:-:S04]  /*8740*/  IMAD.WIDE.U32 R6, P1, R5, UR9, R6 ;  /* 0x0000000905067c25 */ /* 0x000fc8000f820006 */
[----:B------:R-:W-:-:S04]  /*8750*/  IMAD.WIDE.U32 R4, R5, UR8, RZ ;  /* 0x0000000805047c25 */ /* 0x000fc8000f8e00ff */
[----:B------:R-:W-:Y:S01]  /*8760*/  IMAD.MOV.U32 R4, RZ, RZ, R7 ;  /* 0x000000ffff047224 */ /* 0x000fe200078e0007 */
[----:B------:R-:W-:Y:S01]  /*8770*/  IADD3 RZ, P3, R5, R6, RZ ;  /* 0x0000000605ff7210 */ /* 0x000fe20007f7e0ff */
[----:B------:R-:W-:-:S04]  /*8780*/  IMAD.X R5, RZ, RZ, RZ, P1 ;  /* 0x000000ffff057224 */ /* 0x000fc800008e06ff */
[----:B------:R-:W-:-:S08]  /*8790*/  IMAD.WIDE.U32.X R4, R23, UR9, R4, P3 ;  /* 0x0000000917047c25 */ /* 0x000fd000098e0404 */
.L_x_171:
[----:B------:R-:W-:Y:S01]  /*87a0*/  ISETP.NE.AND P1, PT, R2, 0x1, PT ;  /* 0x000000010200780c */ /* 0x000fe20003f25270 */
[----:B------:R-:W-:Y:S01]  /*87b0*/  ULDC UR5, c[0x0][0x648] ;  /* 0x0001920000057ab9 */ /* 0x000fe20000000800 */
[----:B------:R-:W-:Y:S01]  /*87c0*/  LOP3.LUT R20, R20, UR20, RZ, 0xc0, !PT ;  /* 0x0000001414147c12 */ /* 0x000fe2000f8ec0ff */
[----:B------:R-:W-:Y:S01]  /*87d0*/  IMAD.MOV R22, RZ, RZ, -R22 ;  /* 0x000000ffff167224 */ /* 0x000fe200078e0a16 */
[----:B------:R-:W-:Y:S01]  /*87e0*/  SHF.R.U64 R5, R4, UR5, R5 ;  /* 0x0000000504057c19 */ /* 0x000fe20008001205 */
[----:B------:R-:W-:Y:S01]  /*87f0*/  ULDC UR5, c[0x0][0x638] ;  /* 0x00018e0000057ab9 */ /* 0x000fe20000000800 */
[----:B------:R-:W-:Y:S01]  /*8800*/  LOP3.LUT R9, R9, UR4, RZ, 0xc0, !PT ;  /* 0x0000000409097c12 */ /* 0x000fe2000f8ec0ff */
[----:B------:R-:W-:Y:S01]  /*8810*/  ULDC UR6, c[0x0][0x610] ;  /* 0x0001840000067ab9 */ /* 0x000fe20000000800 */
[----:B------:R-:W-:Y:S02]  /*8820*/  IMAD.MOV.U32 R4, RZ, RZ, 0x1 ;  /* 0x00000001ff047424 */ /* 0x000fe400078e00ff */
[----:B------:R-:W-:-:S02]  /*8830*/  IMAD.MOV R7, RZ, RZ, -R5 ;  /* 0x000000ffff077224 */ /* 0x000fc400078e0a05 */
[----:B------:R-:W-:Y:S02]  /*8840*/  IMAD R20, R5, UR21, R20 ;  /* 0x0000001505147c24 */ /* 0x000fe4000f8e0214 */
[----:B0-----:R-:W-:Y:S02]  /*8850*/  @P1 IMAD R15, R21, R22, R14 ;  /* 0x00000016150f1224 */ /* 0x001fe400078e020e */
[----:B------:R-:W-:Y:S01]  /*8860*/  IMAD R18, R7, UR5, R18 ;  /* 0x0000000507127c24 */ /* 0x000fe2000f8e0212 */
[----:B------:R-:W-:Y:S01]  /*8870*/  ULDC UR5, c[0x0][0x600] ;  /* 0x0001800000057ab9 */ /* 0x000fe20000000800 */
[----:B------:R-:W-:Y:S02]  /*8880*/  IMAD R15, R20, UR6, R15 ;  /* 0x00000006140f7c24 */ /* 0x000fe4000f8e020f */
[----:B------:R-:W-:-:S05]  /*8890*/  IMAD R18, R18, UR5, R9 ;  /* 0x0000000512127c24 */ /* 0x000fca000f8e0209 */
[----:B------:R-:W-:Y:S02]  /*88a0*/  SEL R9, R18, R15, !P1 ;  /* 0x0000000f12097207 */ /* 0x000fe40004800000 */
[----:B------:R-:W-:-:S07]  /*88b0*/  SEL R7, R15, R18, !P1 ;  /* 0x000000120f077207 */ /* 0x000fce0004800000 */
.L_x_169:
[----:B------:R-:W-:Y:S05]  /*88c0*/  BSYNC B1 ;  /* 0x0000000000017941 */ /* 0x000fea0003800000 */
.L_x_168:
[----:B------:R-:W-:-:S13]  /*88d0*/  LOP3.LUT P1, RZ, R4, 0xff, RZ, 0xc0, !PT ;  /* 0x000000ff04ff7812 */ /* 0x000fda000782c0ff */
[----:B------:R-:W-:Y:S05]  /*88e0*/  @P1 BRA `(.L_x_172) ;  /* 0xfffffff400041947 */ /* 0x000fea000383ffff */
[----:B------:R-:W-:Y:S05]  /*88f0*/  BSYNC B0 ;  /* 0x0000000000007941 */ /* 0x000fea0003800000 */
.L_x_160:
[----:B------:R-:W-:-:S03]  /*8900*/  UMOV UR5, 0xffffffff ;  /* 0xffffffff00057882 */ /* 0x000fc60000000000 */
[----:B------:R-:W-:Y:S05]  /*8910*/  BRA.DIV UR5, `(.L_x_173) ;  /* 0x00000006053c7947 */ /* 0x000fea000b800000 */
[----:B------:R-:W-:-:S13]  /*8920*/  ELECT P6, URZ, PT ;  /* 0x00000000003f782f */ /* 0x000fda00038c0000 */
.L_x_188:
[----:B------:R-:W-:Y:S04]  /*8930*/  BSSY B0, `(.L_x_174) ;  /* 0x0000034000007945 */ /* 0x000fe80003800000 */
[----:B------:R-:W-:Y:S05]  /*8940*/  @!P6 BRA `(.L_x_175) ;  /* 0x0000000000c8e947 */ /* 0x000fea0003800000 */
[----:B------:R-:W-:-:S04]  /*8950*/  LOP3.LUT R19, R19, 0x2, RZ, 0xfc, !PT ;  /* 0x0000000213137812 */ /* 0x000fc800078efcff */
[----:B------:R-:W-:-:S13]  /*8960*/  ISETP.NE.AND P0, PT, R19, 0x3, PT ;  /* 0x000000031300780c */ /* 0x000fda0003f05270 */
[----:B------:R-:W-:Y:S05]  /*8970*/  @!P0 BRA `(.L_x_176) ;  /* 0x0000000000048947 */ /* 0x000fea0003800000 */
[----:B------:R-:W-:Y:S01]  /*8980*/  BPT.TRAP 0x1 ;  /* 0x000000040000795c */ /* 0x000fe20000300000 */
.L_x_176:
[----:B------:R-:W0:Y:S01]  /*8990*/  S2R R3, SR_CgaCtaId ;  /* 0x0000000000037919 */ /* 0x000e220000008800 */
[----:B------:R-:W-:-:S04]  /*89a0*/  MOV R2, 0x400 ;  /* 0x0000040000027802 */ /* 0x000fc80000000f00 */
[----:B0-----:R-:W-:Y:S02]  /*89b0*/  LEA R3, R3, R2, 0x18 ;  /* 0x0000000203037211 */ /* 0x001fe400078ec0ff */
[----:B------:R-:W-:-:S03]  /*89c0*/  SHF.L.U32 R2, R0, 0x1f, RZ ;  /* 0x0000001f00027819 */ /* 0x000fc600000006ff */
[----:B------:R-:W-:-:S04]  /*89d0*/  VIADD R3, R3, 0x28 ;  /* 0x0000002803037836 */ /* 0x000fc80000000000 */
[C---:B------:R-:W-:Y:S02]  /*89e0*/  IMAD R7, R12.reuse, 0x8, R3 ;  /* 0x000000080c077824 */ /* 0x040fe400078e0203 */
[----:B------:R-:W-:Y:S02]  /*89f0*/  VIADD R12, R12, 0x1 ;  /* 0x000000010c0c7836 */ /* 0x000fe40000000000 */
[----:B------:R-:W0:Y:S03]  /*8a00*/  SYNCS.PHASECHK.TRANS64.TRYWAIT P0, [R7+URZ], R2 ;  /* 0x00000002070075a7 */ /* 0x000e26000800017f */
[----:B------:R-:W-:-:S04]  /*8a10*/  ISETP.NE.AND P1, PT, R12, 0x5, PT ;  /* 0x000000050c00780c */ /* 0x000fc80003f25270 */
[----:B------:R-:W-:Y:S02]  /*8a20*/  SEL R5, RZ, 0x1, P1 ;  /* 0x00000001ff057807 */ /* 0x000fe40000800000 */
[----:B------:R-:W-:Y:S02]  /*8a30*/  SEL R12, R12, RZ, P1 ;  /* 0x000000ff0c0c7207 */ /* 0x000fe40000800000 */
[----:B------:R-:W-:-:S03]  /*8a40*/  LOP3.LUT R5, R0, R5, RZ, 0x3c, !PT ;  /* 0x0000000500057212 */ /* 0x000fc600078e3cff */
[----:B------:R-:W-:Y:S01]  /*8a50*/  IMAD R9, R12, 0x8, R3 ;  /* 0x000000080c097824 */ /* 0x000fe200078e0203 */
[----:B------:R-:W-:Y:S01]  /*8a60*/  SHF.L.U32 R4, R5, 0x1f, RZ ;  /* 0x0000001f05047819 */ /* 0x000fe200000006ff */
[----:B0-----:R-:W-:Y:S06]  /*8a70*/  @!P0 BRA `(.L_x_177) ;  /* 0x0000000400048947 */ /* 0x001fec0003800000 */
.L_x_189:
[----:B------:R-:W1:Y:S01]  /*8a80*/  SYNCS.PHASECHK.TRANS64.TRYWAIT P0, [R9+URZ], R4 ;  /* 0x00000004090075a7 */ /* 0x000e62000800017f */
[----:B------:R-:W-:-:S05]  /*8a90*/  VIADD R0, R12, 0x1 ;  /* 0x000000010c007836 */ /* 0x000fca0000000000 */
[----:B------:R-:W-:-:S04]  /*8aa0*/  ISETP.NE.AND P1, PT, R0, 0x5, PT ;  /* 0x000000050000780c */ /* 0x000fc80003f25270 */
[----:B0-----:R-:W-:Y:S02]  /*8ab0*/  SEL R2, RZ, 0x1, P1 ;  /* 0x00000001ff027807 */ /* 0x001fe40000800000 */
[----:B------:R-:W-:Y:S02]  /*8ac0*/  SEL R0, R0, RZ, P1 ;  /* 0x000000ff00007207 */ /* 0x000fe40000800000 */
[----:B------:R-:W-:-:S03]  /*8ad0*/  LOP3.LUT R7, R5, R2, RZ, 0x3c, !PT ;  /* 0x0000000205077212 */ /* 0x000fc600078e3cff */
[----:B------:R-:W-:Y:S01]  /*8ae0*/  IMAD R6, R0, 0x8, R3 ;  /* 0x0000000800067824 */ /* 0x000fe200078e0203 */
[----:B------:R-:W-:Y:S01]  /*8af0*/  SHF.L.U32 R5, R7, 0x1f, RZ ;  /* 0x0000001f07057819 */ /* 0x000fe200000006ff */
[----:B-1----:R-:W-:Y:S06]  /*8b00*/  @!P0 BRA `(.L_x_178) ;  /* 0x0000000000f48947 */ /* 0x002fec0003800000 */
.L_x_190:
[----:B------:R-:W1:Y:S01]  /*8b10*/  SYNCS.PHASECHK.TRANS64.TRYWAIT P0, [R6+URZ], R5 ;  /* 0x00000005060075a7 */ /* 0x000e62000800017f */
[----:B------:R-:W-:-:S05]  /*8b20*/  VIADD R0, R0, 0x1 ;  /* 0x0000000100007836 */ /* 0x000fca0000000000 */
[----:B------:R-:W-:-:S04]  /*8b30*/  ISETP.NE.AND P1, PT, R0, 0x5, PT ;  /* 0x000000050000780c */ /* 0x000fc80003f25270 */
[----:B------:R-:W-:Y:S02]  /*8b40*/  SEL R2, RZ, 0x1, P1 ;  /* 0x00000001ff027807 */ /* 0x000fe40000800000 */
[----:B------:R-:W-:Y:S02]  /*8b50*/  SEL R0, R0, RZ, P1 ;  /* 0x000000ff00007207 */ /* 0x000fe40000800000 */
[----:B------:R-:W-:-:S03]  /*8b60*/  LOP3.LUT R7, R7, R2, RZ, 0x3c, !PT ;  /* 0x0000000207077212 */ /* 0x000fc600078e3cff */
[----:B0-----:R-:W-:Y:S01]  /*8b70*/  IMAD R9, R0, 0x8, R3 ;  /* 0x0000000800097824 */ /* 0x001fe200078e0203 */
[----:B------:R-:W-:Y:S01]  /*8b80*/  SHF.L.U32 R4, R7, 0x1f, RZ ;  /* 0x0000001f07047819 */ /* 0x000fe200000006ff */
[----:B-1----:R-:W-:Y:S06]  /*8b90*/  @!P0 BRA `(.L_x_179) ;  /* 0x0000000000e48947 */ /* 0x002fec0003800000 */
.L_x_191:
[----:B------:R-:W1:Y:S01]  /*8ba0*/  SYNCS.PHASECHK.TRANS64.TRYWAIT P0, [R9+URZ], R4 ;  /* 0x00000004090075a7 */ /* 0x000e62000800017f */
[----:B------:R-:W-:-:S05]  /*8bb0*/  VIADD R0, R0, 0x1 ;  /* 0x0000000100007836 */ /* 0x000fca0000000000 */
[----:B------:R-:W-:-:S04]  /*8bc0*/  ISETP.NE.AND P1, PT, R0, 0x5, PT ;  /* 0x000000050000780c */ /* 0x000fc80003f25270 */
[----:B------:R-:W-:Y:S02]  /*8bd0*/  SEL R2, RZ, 0x1, P1 ;  /* 0x00000001ff027807 */ /* 0x000fe40000800000 */
[----:B------:R-:W-:Y:S02]  /*8be0*/  SEL R0, R0, RZ, P1 ;  /* 0x000000ff00007207 */ /* 0x000fe40000800000 */
[----:B------:R-:W-:Y:S01]  /*8bf0*/  LOP3.LUT R2, R7, R2, RZ, 0x3c, !PT ;  /* 0x0000000207027212 */ /* 0x000fe200078e3cff */
[----:B-1----:R-:W-:Y:S06]  /*8c00*/  @!P0 BRA `(.L_x_180) ;  /* 0x0000000000dc8947 */ /* 0x002fec0003800000 */
.L_x_192:
[----:B------:R-:W-:Y:S01]  /*8c10*/  IMAD R3, R0, 0x8, R3 ;  /* 0x0000000800037824 */ /* 0x000fe200078e0203 */
[----:B------:R-:W-:-:S07]  /*8c20*/  SHF.L.U32 R0, R2, 0x1f, RZ ;  /* 0x0000001f02007819 */ /* 0x000fce00000006ff */
.L_x_181:
[----:B--2---:R2:W3:Y:S02]  /*8c30*/  SYNCS.PHASECHK.TRANS64.TRYWAIT P0, [R3+URZ], R0 ;  /* 0x00000000030075a7 */ /* 0x0044e4000800017f */
[----:B---3--:R-:W-:Y:S05]  /*8c40*/  @!P0 NANOSLEEP.SYNCS 0x989680 ;  /* 0x009896800000895d */ /* 0x008fea0003900000 */
[----:B------:R-:W3:Y:S02]  /*8c50*/  @!P0 SYNCS.PHASECHK.TRANS64 P0, [R3+URZ], R0 ;  /* 0x00000000030085a7 */ /* 0x000ee4000800007f */
[----:B---3--:R-:W-:Y:S05]  /*8c60*/  @!P0 BRA `(.L_x_181) ;  /* 0xfffffffc00f08947 */ /* 0x008fea000383ffff */
.L_x_175:
[----:B------:R-:W-:Y:S05]  /*8c70*/  BSYNC B0 ;  /* 0x0000000000007941 */ /* 0x000fea0003800000 */
.L_x_174:
[----:B------:R-:W-:Y:S05]  /*8c80*/  EXIT ;  /* 0x000000000000794d */ /* 0x000fea0003800000 */
.L_x_17:
[----:B---3--:R3:W4:Y:S02]  /*8c90*/  SYNCS.PHASECHK.TRANS64.TRYWAIT P1, [R3+URZ], R0 ;  /* 0x00000000030075a7 */ /* 0x008724000802017f */
[----:B----4-:R-:W-:Y:S05]  /*8ca0*/  @!P1 NANOSLEEP.SYNCS 0x989680 ;  /* 0x009896800000995d */ /* 0x010fea0003900000 */
[----:B------:R-:W4:Y:S02]  /*8cb0*/  @!P1 SYNCS.PHASECHK.TRANS64 P1, [R3+URZ], R0 ;  /* 0x00000000030095a7 */ /* 0x000f24000802007f */
[----:B----4-:R-:W-:Y:S05]  /*8cc0*/  @!P1 BRA `(.L_x_17) ;  /* 0xfffffffc00f09947 */ /* 0x010fea000383ffff */
[----:B------:R-:W-:Y:S05]  /*8cd0*/  BRA `(.L_x_16) ;  /* 0xffffff8400587947 */ /* 0x000fea000383ffff */
.L_x_22:
[----:B-1----:R-:W-:-:S04]  /*8ce0*/  IMAD.U32 R4, RZ, RZ, UR7 ;  /* 0x00000007ff047e24 */ /* 0x002fc8000f8e00ff */
[----:B------:R1:W2:Y:S03]  /*8cf0*/  SYNCS.PHASECHK.TRANS64.TRYWAIT P1, [R4+URZ], R3 ;  /* 0x00000003040075a7 */ /* 0x0002a6000802017f */
[----:B--2---:R-:W-:Y:S05]  /*8d00*/  @!P1 NANOSLEEP.SYNCS 0x989680 ;  /* 0x009896800000995d */ /* 0x004fea0003900000 */
[----:B------:R-:W2:Y:S02]  /*8d10*/  @!P1 SYNCS.PHASECHK.TRANS64 P1, [R4+URZ], R3 ;  /* 0x00000003040095a7 */ /* 0x000ea4000802007f */
[----:B--2---:R-:W-:Y:S05]  /*8d20*/  @!P1 BRA `(.L_x_22) ;  /* 0xfffffffc00ec9947 */ /* 0x004fea000383ffff */
[----:B------:R-:W-:Y:S05]  /*8d30*/  BRA `(.L_x_21) ;  /* 0xffffff8800907947 */ /* 0x000fea000383ffff */
.L_x_161:
[----:B------:R-:W-:Y:S01]  /*8d40*/  BSSY B1, `(.L_x_182) ;  /* 0x0000006000017945 */ /* 0x000fe20003800000 */
[----:B------:R-:W-:-:S07]  /*8d50*/  IMAD.MOV.U32 R15, RZ, RZ, -0x1 ;  /* 0xffffffffff0f7424 */ /* 0x000fce00078e00ff */
[----:B------:R-:W-:Y:S05]  /*8d60*/  WARPSYNC.COLLECTIVE R15, `(.L_x_183) ;  /* 0x000000000f0c7348 */ /* 0x000fea0003c00000 */
[----:B------:R-:W-:Y:S02]  /*8d70*/  ELECT P6, UR62, PT ;  /* 0x00000000003e782f */ /* 0x000fe400038c0000 */
[----:B------:R-:W-:Y:S01]  /*8d80*/  MOV R14, UR62 ;  /* 0x0000003e000e7c02 */ /* 0x000fe20008000f00 */
[----:B------:R-:W-:Y:S10]  /*8d90*/  ENDCOLLECTIVE ;  /* 0x000000000000791b */ /* 0x000ff40003800000 */
.L_x_183:
[----:B------:R-:W-:Y:S05]  /*8da0*/  BSYNC B1 ;  /* 0x0000000000017941 */ /* 0x000fea0003800000 */
.L_x_182:
[----:B------:R-:W-:Y:S05]  /*8db0*/  BRA `(.L_x_184) ;  /* 0xffffffec00dc7947 */ /* 0x000fea000383ffff */
.L_x_164:
[----:B0-----:R0:W1:Y:S02]  /*8dc0*/  SYNCS.PHASECHK.TRANS64.TRYWAIT P1, [R14+URZ+0x28], R7 ;  /* 0x000028070e0075a7 */ /* 0x001064000802017f */
[----:B-1----:R-:W-:Y:S05]  /*8dd0*/  @!P1 NANOSLEEP.SYNCS 0x989680 ;  /* 0x009896800000995d */ /* 0x002fea0003900000 */
[----:B------:R-:W1:Y:S02]  /*8de0*/  @!P1 SYNCS.PHASECHK.TRANS64 P1, [R14+URZ+0x28], R7 ;  /* 0x000028070e0095a7 */ /* 0x000e64000802007f */
[----:B-1----:R-:W-:Y:S05]  /*8df0*/  @!P1 BRA `(.L_x_164) ;  /* 0xfffffffc00f09947 */ /* 0x002fea000383ffff */
[----:B------:R-:W-:Y:S05]  /*8e00*/  BRA `(.L_x_185) ;  /* 0xfffffff000207947 */ /* 0x000fea000383ffff */
.L_x_173:
[----:B------:R-:W-:Y:S01]  /*8e10*/  BSSY B0, `(.L_x_186) ;  /* 0x0000006000007945 */ /* 0x000fe20003800000 */
[----:B------:R-:W-:-:S07]  /*8e20*/  IMAD.MOV.U32 R15, RZ, RZ, -0x1 ;  /* 0xffffffffff0f7424 */ /* 0x000fce00078e00ff */
[----:B------:R-:W-:Y:S05]  /*8e30*/  WARPSYNC.COLLECTIVE R15, `(.L_x_187) ;  /* 0x000000000f0c7348 */ /* 0x000fea0003c00000 */
[----:B------:R-:W-:Y:S02]  /*8e40*/  ELECT P6, UR62, PT ;  /* 0x00000000003e782f */ /* 0x000fe400038c0000 */
[----:B------:R-:W-:Y:S01]  /*8e50*/  MOV R14, UR62 ;  /* 0x0000003e000e7c02 */ /* 0x000fe20008000f00 */
[----:B------:R-:W-:Y:S10]  /*8e60*/  ENDCOLLECTIVE ;  /* 0x000000000000791b */ /* 0x000ff40003800000 */
.L_x_187:
[----:B------:R-:W-:Y:S05]  /*8e70*/  BSYNC B0 ;  /* 0x0000000000007941 */ /* 0x000fea0003800000 */
.L_x_186:
[----:B------:R-:W-:Y:S05]  /*8e80*/  BRA `(.L_x_188) ;  /* 0xfffffff800a87947 */ /* 0x000fea000383ffff */
.L_x_177:
[----:B0-----:R0:W1:Y:S02]  /*8e90*/  SYNCS.PHASECHK.TRANS64.TRYWAIT P0, [R7+URZ], R2 ;  /* 0x00000002070075a7 */ /* 0x001064000800017f */
[----:B-1----:R-:W-:Y:S05]  /*8ea0*/  @!P0 NANOSLEEP.SYNCS 0x989680 ;  /* 0x009896800000895d */ /* 0x002fea0003900000 */
[----:B------:R-:W1:Y:S02]  /*8eb0*/  @!P0 SYNCS.PHASECHK.TRANS64 P0, [R7+URZ], R2 ;  /* 0x00000002070085a7 */ /* 0x000e64000800007f */
[----:B-1----:R-:W-:Y:S05]  /*8ec0*/  @!P0 BRA `(.L_x_177) ;  /* 0xfffffffc00f08947 */ /* 0x002fea000383ffff */
[----:B------:R-:W-:Y:S05]  /*8ed0*/  BRA `(.L_x_189) ;  /* 0xfffffff800e87947 */ /* 0x000fea000383ffff */
.L_x_178:
[----:B0-----:R0:W1:Y:S02]  /*8ee0*/  SYNCS.PHASECHK.TRANS64.TRYWAIT P0, [R9+URZ], R4 ;  /* 0x00000004090075a7 */ /* 0x001064000800017f */
[----:B-1----:R-:W-:Y:S05]  /*8ef0*/  @!P0 NANOSLEEP.SYNCS 0x989680 ;  /* 0x009896800000895d */ /* 0x002fea0003900000 */
[----:B------:R-:W1:Y:S02]  /*8f00*/  @!P0 SYNCS.PHASECHK.TRANS64 P0, [R9+URZ], R4 ;  /* 0x00000004090085a7 */ /* 0x000e64000800007f */
[----:B-1----:R-:W-:Y:S05]  /*8f10*/  @!P0 BRA `(.L_x_178) ;  /* 0xfffffffc00f08947 */ /* 0x002fea000383ffff */
[----:B------:R-:W-:Y:S05]  /*8f20*/  BRA `(.L_x_190) ;  /* 0xfffffff800f87947 */ /* 0x000fea000383ffff */
.L_x_179:
[----:B0-----:R0:W1:Y:S02]  /*8f30*/  SYNCS.PHASECHK.TRANS64.TRYWAIT P0, [R6+URZ], R5 ;  /* 0x00000005060075a7 */ /* 0x001064000800017f */
[----:B-1----:R-:W-:Y:S05]  /*8f40*/  @!P0 NANOSLEEP.SYNCS 0x989680 ;  /* 0x009896800000895d */ /* 0x002fea0003900000 */
[----:B------:R-:W1:Y:S02]  /*8f50*/  @!P0 SYNCS.PHASECHK.TRANS64 P0, [R6+URZ], R5 ;  /* 0x00000005060085a7 */ /* 0x000e64000800007f */
[----:B-1----:R-:W-:Y:S05]  /*8f60*/  @!P0 BRA `(.L_x_179) ;  /* 0xfffffffc00f08947 */ /* 0x002fea000383ffff */
[----:B------:R-:W-:Y:S05]  /*8f70*/  BRA `(.L_x_191) ;  /* 0xfffffffc00087947 */ /* 0x000fea000383ffff */
.L_x_180:
[----:B-1----:R1:W2:Y:S02]  /*8f80*/  SYNCS.PHASECHK.TRANS64.TRYWAIT P0, [R9+URZ], R4 ;  /* 0x00000004090075a7 */ /* 0x0022a4000800017f */
[----:B--2---:R-:W-:Y:S05]  /*8f90*/  @!P0 NANOSLEEP.SYNCS 0x989680 ;  /* 0x009896800000895d */ /* 0x004fea0003900000 */
[----:B------:R-:W2:Y:S02]  /*8fa0*/  @!P0 SYNCS.PHASECHK.TRANS64 P0, [R9+URZ], R4 ;  /* 0x00000004090085a7 */ /* 0x000ea4000800007f */
[----:B--2---:R-:W-:Y:S05]  /*8fb0*/  @!P0 BRA `(.L_x_180) ;  /* 0xfffffffc00f08947 */ /* 0x004fea000383ffff */
[----:B------:R-:W-:Y:S05]  /*8fc0*/  BRA `(.L_x_192) ;  /* 0xfffffffc00107947 */ /* 0x000fea000383ffff */
.L_x_193:
[----:B------:R-:W-:-:S00]  /*8fd0*/  BRA `(.L_x_193) ;  /* 0xfffffffc00fc7947 */ /* 0x000fc0000383ffff */
[----:B------:R-:W-:-:S00]  /*8fe0*/  NOP ;  /* 0x0000000000007918 */ /* 0x000fc00000000000 */
        /* <DEDUP_REMOVED lines=9> */
.L_x_194:


//--------------------- .nv.global.init           --------------------------
	.section	.nv.global.init,"aw",@progbits
.nv.global.init:
	.type		$str$22,@object
	.size		$str$22,($str$23 - $str$22)
$str$22:
        /*0000*/ 	.byte	0x6b, 0x5f, 0x74, 0x69, 0x6c, 0x65, 0x5f, 0x63, 0x6f, 0x75, 0x6e, 0x74, 0x20, 0x3e, 0x3d, 0x20
        /*0010*/ 	.byte	0x31, 0x00
	.type		$str$23,@object
	.size		$str$23,(__unnamed_1 - $str$23)
$str$23:
        /*0012*/ 	.byte	0x2f, 0x74, 0x6d, 0x70, 0x2f, 0x63, 0x75, 0x74, 0x6c, 0x61, 0x73, 0x73, 0x5f, 0x73, 0x77, 0x65
        /*0022*/ 	.byte	0x65, 0x70, 0x5f, 0x73, 0x72, 0x63, 0x2f, 0x69, 0x6e, 0x63, 0x6c, 0x75, 0x64, 0x65, 0x2f, 0x63
        /*0032*/ 	.byte	0x75, 0x74, 0x6c, 0x61, 0x73, 0x73, 0x2f, 0x67, 0x65, 0x6d, 0x6d, 0x2f, 0x63, 0x6f, 0x6c, 0x6c
        /*0042*/ 	.byte	0x65, 0x63, 0x74, 0x69, 0x76, 0x65, 0x2f, 0x73, 0x6d, 0x39, 0x30, 0x5f, 0x6d, 0x6d, 0x61, 0x5f
        /*0052*/ 	.byte	0x74, 0x6d, 0x61, 0x5f, 0x67, 0x6d, 0x6d, 0x61, 0x5f, 0x73, 0x73, 0x5f, 0x77, 0x61, 0x72, 0x70
        /*0062*/ 	.byte	0x73, 0x70, 0x65, 0x63, 0x69, 0x61, 0x6c, 0x69, 0x7a, 0x65, 0x64, 0x2e, 0x68, 0x70, 0x70, 0x00
	.type		__unnamed_1,@object
	.size		__unnamed_1,(.L_0 - __unnamed_1)
__unnamed_1:
        /*0072*/ 	.byte	0x76, 0x6f, 0x69, 0x64, 0x20, 0x63, 0x75, 0x74, 0x6c, 0x61, 0x73, 0x73, 0x3a, 0x3a, 0x67, 0x65
        /* <DEDUP_REMOVED lines=179> */
        /*0bb2*/ 	.byte	0x3a, 0x69, 0x64, 0x65, 0x6e, 0x74, 0x69, 0x74, 0x79, 0x5d, 0x00
.L_0:


//--------------------- .nv.shared._ZN7cutlass13device_kernelINS_4gemm6kernel13GemmUniversalIN4cute5tupleIJiiiiEEENS1_10collective13CollectiveMmaINS1_34MainloopSm90TmaGmmaWarpSpecializedILi5ENS5_IJNS4_1CILi1EEESB_SB_EEENS1_35KernelTmaWarpSpecializedCooperativeEEENS5_IJNSA_ILi256EEENSA_ILi64EEESG_EEENS_6half_tENS5_IJSB_llEEESI_SJ_NS4_8TiledMMAINS4_8MMA_AtomIJNS4_4SM904GMMA25MMA_64x64x16_F32F16F16_SSILNSN_5MajorE1ELSP_1ELNSN_7ScaleInE1ELSQ_1EEEEEENS4_6LayoutINS5_IJNSA_ILi2EEESB_SB_EEENS5_IJSB_NSA_ILi0EEESW_EEEEENS5_IJNS4_10UnderscoreESZ_SZ_EEEEENS4_13SM90_TMA_LOADENS4_14ComposedLayoutINS4_7SwizzleILi3ELi4ELi3EEENS4_18smem_ptr_flag_bitsILi16EEENST_INS5_IJSG_NSA_ILi8EEEEEENS5_IJSB_SG_EEEEEEEvNS4_8identityES12_S1C_vS1D_EENS_8epilogue10collective6detail29Sm90TmaWarpSpecializedAdapterINS1G_15DefaultEpilogueISI_NS5_IJlSB_lEEES1K_NS1F_6thread17LinearCombinationISI_Li1EffLNS1L_9ScaleType4KindE0ELNS_15FloatRoundStyleE2ESI_EENS1_15EpilogueDefaultEEEEEvvEEEEvNT_6ParamsE --------------------------
	.section	.nv.shared._ZN7cutlass13device_kernelINS_4gemm6kernel13GemmUniversalIN4cute5tupleIJiiiiEEENS1_10collective13CollectiveMmaINS1_34MainloopSm90TmaGmmaWarpSpecializedILi5ENS5_IJNS4_1CILi1EEESB_SB_EEENS1_35KernelTmaWarpSpecializedCooperativeEEENS5_IJNSA_ILi256EEENSA_ILi64EEESG_EEENS_6half_tENS5_IJSB_llEEESI_SJ_NS4_8TiledMMAINS4_8MMA_AtomIJNS4_4SM904GMMA25MMA_64x64x16_F32F16F16_SSILNSN_5MajorE1ELSP_1ELNSN_7ScaleInE1ELSQ_1EEEEEENS4_6LayoutINS5_IJNSA_ILi2EEESB_SB_EEENS5_IJSB_NSA_ILi0EEESW_EEEEENS5_IJNS4_10UnderscoreESZ_SZ_EEEEENS4_13SM90_TMA_LOADENS4_14ComposedLayoutINS4_7SwizzleILi3ELi4ELi3EEENS4_18smem_ptr_flag_bitsILi16EEENST_INS5_IJSG_NSA_ILi8EEEEEENS5_IJSB_SG_EEEEEEEvNS4_8identityES12_S1C_vS1D_EENS_8epilogue10collective6detail29Sm90TmaWarpSpecializedAdapterINS1G_15DefaultEpilogueISI_NS5_IJlSB_lEEES1K_NS1F_6thread17LinearCombinationISI_Li1EffLNS1L_9ScaleType4KindE0ELNS_15FloatRoundStyleE2ESI_EENS1_15EpilogueDefaultEEEEEvvEEEEvNT_6ParamsE,"aw",@nobits
	.sectionflags	@""
	.align	16
	.zero		1024


//--------------------- .nv.shared.reserved.0     --------------------------
	.section	.nv.shared.reserved.0,"aw",@nobits
	.weak		__nv_reservedSMEM_offset_0_alias
	.size		__nv_reservedSMEM_offset_0_alias, 0, 0
	.other		__nv_reservedSMEM_offset_0_alias,@"STO_CUDA_RESERVED_SHARED STV_DEFAULT"
__nv_reservedSMEM_offset_0_alias:
	.zero		0


//--------------------- .nv.global                --------------------------
	.section	.nv.global,"aw",@nobits
.nv.global:
	.type		_ZN39_INTERNAL_4c0bb1ce_4_k_cu_537387e0_27784cute1_E,@object
	.size		_ZN39_INTERNAL_4c0bb1ce_4_k_cu_537387e0_27784cute1_E,(_ZN39_INTERNAL_4c0bb1ce_4_k_cu_537387e0_27784cuda3std3__45__cpo6cbeginE - _ZN39_INTERNAL_4c0bb1ce_4_k_cu_537387e0_27784cute1_E)
_ZN39_INTERNAL_4c0bb1ce_4_k_cu_537387e0_27784cute1_E:
	.zero		1
	.type		_ZN39_INTERNAL_4c0bb1ce_4_k_cu_537387e0_27784cuda3std3__45__cpo6cbeginE,@object
	.size		_ZN39_INTERNAL_4c0bb1ce_4_k_cu_537387e0_27784cuda3std3__45__cpo6cbeginE,(_ZN39_INTERNAL_4c0bb1ce_4_k_cu_537387e0_27784cuda3std3__48in_placeE - _ZN39_INTERNAL_4c0bb1ce_4_k_cu_537387e0_27784cuda3std3__45__cpo6cbeginE)
_ZN39_INTERNAL_4c0bb1ce_4_k_cu_537387e0_27784cuda3std3__45__cpo6cbeginE:
	.zero		1
	.type		_ZN39_INTERNAL_4c0bb1ce_4_k_cu_537387e0_27784cuda3std3__48in_placeE,@object
	.size		_ZN39_INTERNAL_4c0bb1ce_4_k_cu_537387e0_27784cuda3std3__48in_placeE,(_ZN39_INTERNAL_4c0bb1ce_4_k_cu_537387e0_27784cuda3std6ranges3__45__cpo9iter_moveE - _ZN39_INTERNAL_4c0bb1ce_4_k_cu_537387e0_27784cuda3std3__48in_placeE)
_ZN39_INTERNAL_4c0bb1ce_4_k_cu_537387e0_27784cuda3std3__48in_placeE:
	.zero		1
	.type		_ZN39_INTERNAL_4c0bb1ce_4_k_cu_537387e0_27784cuda3std6ranges3__45__cpo9iter_moveE,@object
	.size		_ZN39_INTERNAL_4c0bb1ce_4_k_cu_537387e0_27784cuda3std6ranges3__45__cpo9iter_moveE,(_ZN39_INTERNAL_4c0bb1ce_4_k_cu_537387e0_27784cuda3std3__45__cpo5beginE - _ZN39_INTERNAL_4c0bb1ce_4_k_cu_537387e0_27784cuda3std6ranges3__45__cpo9iter_moveE)
_ZN39_INTERNAL_4c0bb1ce_4_k_cu_537387e0_27784cuda3std6ranges3__45__cpo9iter_moveE:
	.zero		1
	.type		_ZN39_INTERNAL_4c0bb1ce_4_k_cu_537387e0_27784cuda3std3__45__cpo5beginE,@object
	.size		_ZN39_INTERNAL_4c0bb1ce_4_k_cu_537387e0_27784cuda3std3__45__cpo5beginE,(_ZN39_INTERNAL_4c0bb1ce_4_k_cu_537387e0_27784cuda3std3__441_GLOBAL__N__4c0bb1ce_4_k_cu_537387e0_27786ignoreE - _ZN39_INTERNAL_4c0bb1ce_4_k_cu_537387e0_27784cuda3std3__45__cpo5beginE)
_ZN39_INTERNAL_4c0bb1ce_4_k_cu_537387e0_27784cuda3std3__45__cpo5beginE:
	.zero		1
	.type		_ZN39_INTERNAL_4c0bb1ce_4_k_cu_537387e0_27784cuda3std3__441_GLOBAL__N__4c0bb1ce_4_k_cu_537387e0_27786ignoreE,@object
	.size		_ZN39_INTERNAL_4c0bb1ce_4_k_cu_537387e0_27784cuda3std3__441_GLOBAL__N__4c0bb1ce_4_k_cu_537387e0_27786ignoreE,(_ZN39_INTERNAL_4c0bb1ce_4_k_cu_537387e0_27784cute7productE - _ZN39_INTERNAL_4c0bb1ce_4_k_cu_537387e0_27784cuda3std3__441_GLOBAL__N__4c0bb1ce_4_k_cu_537387e0_27786ignoreE)
_ZN39_INTERNAL_4c0bb1ce_4_k_cu_537387e0_27784cuda3std3__441_GLOBAL__N__4c0bb1ce_4_k_cu_537387e0_27786ignoreE:
	.zero		1
	.type		_ZN39_INTERNAL_4c0bb1ce_4_k_cu_537387e0_27784cute7productE,@object
	.size		_ZN39_INTERNAL_4c0bb1ce_4_k_cu_537387e0_27784cute7productE,(_ZN39_INTERNAL_4c0bb1ce_4_k_cu_537387e0_27784cuda3std3__45__cpo3endE - _ZN39_INTERNAL_4c0bb1ce_4_k_cu_537387e0_27784cute7productE)
_ZN39_INTERNAL_4c0bb1ce_4_k_cu_537387e0_27784cute7productE:
	.zero		1
	.type		_ZN39_INTERNAL_4c0bb1ce_4_k_cu_537387e0_27784cuda3std3__45__cpo3endE,@object
	.size		_ZN39_INTERNAL_4c0bb1ce_4_k_cu_537387e0_27784cuda3std3__45__cpo3endE,(_ZN39_INTERNAL_4c0bb1ce_4_k_cu_537387e0_27784cuda3std3__419piecewise_constructE - _ZN39_INTERNAL_4c0bb1ce_4_k_cu_537387e0_27784cuda3std3__45__cpo3endE)
_ZN39_INTERNAL_4c0bb1ce_4_k_cu_537387e0_27784cuda3std3__45__cpo3endE:
	.zero		1
	.type		_ZN39_INTERNAL_4c0bb1ce_4_k_cu_537387e0_27784cuda3std3__419piecewise_constructE,@object
	.size		_ZN39_INTERNAL_4c0bb1ce_4_k_cu_537387e0_27784cuda3std3__419piecewise_constructE,(_ZN39_INTERNAL_4c0bb1ce_4_k_cu_537387e0_27784cuda3std3__45__cpo4cendE - _ZN39_INTERNAL_4c0bb1ce_4_k_cu_537387e0_27784cuda3std3__419piecewise_constructE)
_ZN39_INTERNAL_4c0bb1ce_4_k_cu_537387e0_27784cuda3std3__419piecewise_constructE:
	.zero		1
	.type		_ZN39_INTERNAL_4c0bb1ce_4_k_cu_537387e0_27784cuda3std3__45__cpo4cendE,@object
	.size		_ZN39_INTERNAL_4c0bb1ce_4_k_cu_537387e0_27784cuda3std3__45__cpo4cendE,(_ZN39_INTERNAL_4c0bb1ce_4_k_cu_537387e0_27784cuda3std6ranges3__45__cpo4swapE - _ZN39_INTERNAL_4c0bb1ce_4_k_cu_537387e0_27784cuda3std3__45__cpo4cendE)
_ZN39_INTERNAL_4c0bb1ce_4_k_cu_537387e0_27784cuda3std3__45__cpo4cendE:
	.zero		1
	.type		_ZN39_INTERNAL_4c0bb1ce_4_k_cu_537387e0_27784cuda3std6ranges3__45__cpo4swapE,@object
	.size		_ZN39_INTERNAL_4c0bb1ce_4_k_cu_537387e0_27784cuda3std6ranges3__45__cpo4swapE,(.L_8 - _ZN39_INTERNAL_4c0bb1ce_4_k_cu_537387e0_27784cuda3std6ranges3__45__cpo4swapE)
_ZN39_INTERNAL_4c0bb1ce_4_k_cu_537387e0_27784cuda3std6ranges3__45__cpo4swapE:
	.zero		1
.L_8:


//--------------------- .nv.constant0._ZN7cutlass13device_kernelINS_4gemm6kernel13GemmUniversalIN4cute5tupleIJiiiiEEENS1_10collective13CollectiveMmaINS1_34MainloopSm90TmaGmmaWarpSpecializedILi5ENS5_IJNS4_1CILi1EEESB_SB_EEENS1_35KernelTmaWarpSpecializedCooperativeEEENS5_IJNSA_ILi256EEENSA_ILi64EEESG_EEENS_6half_tENS5_IJSB_llEEESI_SJ_NS4_8TiledMMAINS4_8MMA_AtomIJNS4_4SM904GMMA25MMA_64x64x16_F32F16F16_SSILNSN_5MajorE1ELSP_1ELNSN_7ScaleInE1ELSQ_1EEEEEENS4_6LayoutINS5_IJNSA_ILi2EEESB_SB_EEENS5_IJSB_NSA_ILi0EEESW_EEEEENS5_IJNS4_10UnderscoreESZ_SZ_EEEEENS4_13SM90_TMA_LOADENS4_14ComposedLayoutINS4_7SwizzleILi3ELi4ELi3EEENS4_18smem_ptr_flag_bitsILi16EEENST_INS5_IJSG_NSA_ILi8EEEEEENS5_IJSB_SG_EEEEEEEvNS4_8identityES12_S1C_vS1D_EENS_8epilogue10collective6detail29Sm90TmaWarpSpecializedAdapterINS1G_15DefaultEpilogueISI_NS5_IJlSB_lEEES1K_NS1F_6thread17LinearCombinationISI_Li1EffLNS1L_9ScaleType4KindE0ELNS_15FloatRoundStyleE2ESI_EENS1_15EpilogueDefaultEEEEEvvEEEEvNT_6ParamsE --------------------------
	.section	.nv.constant0._ZN7cutlass13device_kernelINS_4gemm6kernel13GemmUniversalIN4cute5tupleIJiiiiEEENS1_10collective13CollectiveMmaINS1_34MainloopSm90TmaGmmaWarpSpecializedILi5ENS5_IJNS4_1CILi1EEESB_SB_EEENS1_35KernelTmaWarpSpecializedCooperativeEEENS5_IJNSA_ILi256EEENSA_ILi64EEESG_EEENS_6half_tENS5_IJSB_llEEESI_SJ_NS4_8TiledMMAINS4_8MMA_AtomIJNS4_4SM904GMMA25MMA_64x64x16_F32F16F16_SSILNSN_5MajorE1ELSP_1ELNSN_7ScaleInE1ELSQ_1EEEEEENS4_6LayoutINS5_IJNSA_ILi2EEESB_SB_EEENS5_IJSB_NSA_ILi0EEESW_EEEEENS5_IJNS4_10UnderscoreESZ_SZ_EEEEENS4_13SM90_TMA_LOADENS4_14ComposedLayoutINS4_7SwizzleILi3ELi4ELi3EEENS4_18smem_ptr_flag_bitsILi16EEENST_INS5_IJSG_NSA_ILi8EEEEEENS5_IJSB_SG_EEEEEEEvNS4_8identityES12_S1C_vS1D_EENS_8epilogue10collective6detail29Sm90TmaWarpSpecializedAdapterINS1G_15DefaultEpilogueISI_NS5_IJlSB_lEEES1K_NS1F_6thread17LinearCombinationISI_Li1EffLNS1L_9ScaleType4KindE0ELNS_15FloatRoundStyleE2ESI_EENS1_15EpilogueDefaultEEEEEvvEEEEvNT_6ParamsE,"a",@progbits
	.sectionflags	@""
	.align	4
.nv.constant0._ZN7cutlass13device_kernelINS_4gemm6kernel13GemmUniversalIN4cute5tupleIJiiiiEEENS1_10collective13CollectiveMmaINS1_34MainloopSm90TmaGmmaWarpSpecializedILi5ENS5_IJNS4_1CILi1EEESB_SB_EEENS1_35KernelTmaWarpSpecializedCooperativeEEENS5_IJNSA_ILi256EEENSA_ILi64EEESG_EEENS_6half_tENS5_IJSB_llEEESI_SJ_NS4_8TiledMMAINS4_8MMA_AtomIJNS4_4SM904GMMA25MMA_64x64x16_F32F16F16_SSILNSN_5MajorE1ELSP_1ELNSN_7ScaleInE1ELSQ_1EEEEEENS4_6LayoutINS5_IJNSA_ILi2EEESB_SB_EEENS5_IJSB_NSA_ILi0EEESW_EEEEENS5_IJNS4_10UnderscoreESZ_SZ_EEEEENS4_13SM90_TMA_LOADENS4_14ComposedLayoutINS4_7SwizzleILi3ELi4ELi3EEENS4_18smem_ptr_flag_bitsILi16EEENST_INS5_IJSG_NSA_ILi8EEEEEENS5_IJSB_SG_EEEEEEEvNS4_8identityES12_S1C_vS1D_EENS_8epilogue10collective6detail29Sm90TmaWarpSpecializedAdapterINS1G_15DefaultEpilogueISI_NS5_IJlSB_lEEES1K_NS1F_6thread17LinearCombinationISI_Li1EffLNS1L_9ScaleType4KindE0ELNS_15FloatRoundStyleE2ESI_EENS1_15EpilogueDefaultEEEEEvvEEEEvNT_6ParamsE:
	.zero		1664


//--------------------- SYMBOLS --------------------------

	.type		.nv.reservedSmem.offset0,@object
	.size		.nv.reservedSmem.offset0,0x4
	.type		__assertfail,@function
